//
// Generated by NVIDIA NVVM Compiler
//
// Compiler Build ID: CL-36424714
// Cuda compilation tools, release 13.0, V13.0.88
// Based on NVVM 20.0.0
//

.version 9.0
.target sm_100
.address_size 64

	// .globl	_Z16preComputeKernelPfS_S_S_S_PKfS1_i

.visible .entry _Z16preComputeKernelPfS_S_S_S_PKfS1_i(
	.param .u64 .ptr .align 1 _Z16preComputeKernelPfS_S_S_S_PKfS1_i_param_0,
	.param .u64 .ptr .align 1 _Z16preComputeKernelPfS_S_S_S_PKfS1_i_param_1,
	.param .u64 .ptr .align 1 _Z16preComputeKernelPfS_S_S_S_PKfS1_i_param_2,
	.param .u64 .ptr .align 1 _Z16preComputeKernelPfS_S_S_S_PKfS1_i_param_3,
	.param .u64 .ptr .align 1 _Z16preComputeKernelPfS_S_S_S_PKfS1_i_param_4,
	.param .u64 .ptr .align 1 _Z16preComputeKernelPfS_S_S_S_PKfS1_i_param_5,
	.param .u64 .ptr .align 1 _Z16preComputeKernelPfS_S_S_S_PKfS1_i_param_6,
	.param .u32 _Z16preComputeKernelPfS_S_S_S_PKfS1_i_param_7
)
{
	.reg .pred 	%p<20>;
	.reg .b32 	%r<62>;
	.reg .b32 	%f<189>;
	.reg .b64 	%rd<47>;

	ld.param.u64 	%rd7, [_Z16preComputeKernelPfS_S_S_S_PKfS1_i_param_0];
	ld.param.u64 	%rd8, [_Z16preComputeKernelPfS_S_S_S_PKfS1_i_param_1];
	ld.param.u64 	%rd11, [_Z16preComputeKernelPfS_S_S_S_PKfS1_i_param_2];
	ld.param.u64 	%rd9, [_Z16preComputeKernelPfS_S_S_S_PKfS1_i_param_3];
	ld.param.u64 	%rd10, [_Z16preComputeKernelPfS_S_S_S_PKfS1_i_param_4];
	ld.param.u64 	%rd12, [_Z16preComputeKernelPfS_S_S_S_PKfS1_i_param_5];
	ld.param.u64 	%rd13, [_Z16preComputeKernelPfS_S_S_S_PKfS1_i_param_6];
	ld.param.u32 	%r37, [_Z16preComputeKernelPfS_S_S_S_PKfS1_i_param_7];
	cvta.to.global.u64 	%rd1, %rd13;
	cvta.to.global.u64 	%rd2, %rd11;
	cvta.to.global.u64 	%rd3, %rd12;
	mov.u32 	%r38, %ctaid.x;
	mov.u32 	%r39, %ntid.x;
	mov.u32 	%r40, %tid.x;
	mad.lo.s32 	%r1, %r38, %r39, %r40;
	setp.ge.s32 	%p1, %r1, %r37;
	@%p1 bra 	$L__BB0_26;
	cvta.to.global.u64 	%rd14, %rd10;
	mul.wide.s32 	%rd15, %r1, 4;
	add.s64 	%rd4, %rd14, %rd15;
	mov.b32 	%r41, 0;
	st.global.u32 	[%rd4], %r41;
	setp.lt.s32 	%p2, %r37, 1;
	mov.f32 	%f187, 0f00000000;
	mov.f32 	%f188, %f187;
	@%p2 bra 	$L__BB0_13;
	mul.lo.s32 	%r2, %r37, %r1;
	and.b32  	%r3, %r37, 7;
	setp.lt.u32 	%p3, %r37, 8;
	mov.b32 	%r53, 0;
	mov.f32 	%f174, 0f00000000;
	mov.f32 	%f188, %f174;
	mov.f32 	%f187, %f174;
	@%p3 bra 	$L__BB0_5;
	and.b32  	%r53, %r37, 2147483640;
	neg.s32 	%r51, %r53;
	mov.f32 	%f174, 0f00000000;
	mov.u32 	%r50, %r2;
$L__BB0_4:
	.pragma "nounroll";
	mul.wide.s32 	%rd16, %r50, 4;
	add.s64 	%rd17, %rd3, %rd16;
	add.s64 	%rd18, %rd1, %rd16;
	ld.global.f32 	%f37, [%rd17];
	fma.rn.f32 	%f38, %f37, %f37, %f187;
	add.f32 	%f39, %f188, %f37;
	ld.global.f32 	%f40, [%rd18];
	add.f32 	%f41, %f40, %f174;
	st.global.f32 	[%rd4], %f41;
	ld.global.f32 	%f42, [%rd17+4];
	fma.rn.f32 	%f43, %f42, %f42, %f38;
	add.f32 	%f44, %f39, %f42;
	ld.global.f32 	%f45, [%rd18+4];
	add.f32 	%f46, %f45, %f41;
	st.global.f32 	[%rd4], %f46;
	ld.global.f32 	%f47, [%rd17+8];
	fma.rn.f32 	%f48, %f47, %f47, %f43;
	add.f32 	%f49, %f44, %f47;
	ld.global.f32 	%f50, [%rd18+8];
	add.f32 	%f51, %f50, %f46;
	st.global.f32 	[%rd4], %f51;
	ld.global.f32 	%f52, [%rd17+12];
	fma.rn.f32 	%f53, %f52, %f52, %f48;
	add.f32 	%f54, %f49, %f52;
	ld.global.f32 	%f55, [%rd18+12];
	add.f32 	%f56, %f55, %f51;
	st.global.f32 	[%rd4], %f56;
	ld.global.f32 	%f57, [%rd17+16];
	fma.rn.f32 	%f58, %f57, %f57, %f53;
	add.f32 	%f59, %f54, %f57;
	ld.global.f32 	%f60, [%rd18+16];
	add.f32 	%f61, %f60, %f56;
	st.global.f32 	[%rd4], %f61;
	ld.global.f32 	%f62, [%rd17+20];
	fma.rn.f32 	%f63, %f62, %f62, %f58;
	add.f32 	%f64, %f59, %f62;
	ld.global.f32 	%f65, [%rd18+20];
	add.f32 	%f66, %f65, %f61;
	st.global.f32 	[%rd4], %f66;
	ld.global.f32 	%f67, [%rd17+24];
	fma.rn.f32 	%f68, %f67, %f67, %f63;
	add.f32 	%f69, %f64, %f67;
	ld.global.f32 	%f70, [%rd18+24];
	add.f32 	%f71, %f70, %f66;
	st.global.f32 	[%rd4], %f71;
	ld.global.f32 	%f72, [%rd17+28];
	fma.rn.f32 	%f187, %f72, %f72, %f68;
	add.f32 	%f188, %f69, %f72;
	ld.global.f32 	%f73, [%rd18+28];
	add.f32 	%f174, %f73, %f71;
	st.global.f32 	[%rd4], %f174;
	add.s32 	%r51, %r51, 8;
	add.s32 	%r50, %r50, 8;
	setp.ne.s32 	%p4, %r51, 0;
	@%p4 bra 	$L__BB0_4;
$L__BB0_5:
	setp.eq.s32 	%p5, %r3, 0;
	@%p5 bra 	$L__BB0_13;
	and.b32  	%r11, %r37, 3;
	setp.lt.u32 	%p6, %r3, 4;
	@%p6 bra 	$L__BB0_8;
	add.s32 	%r43, %r53, %r2;
	mul.wide.s32 	%rd19, %r43, 4;
	add.s64 	%rd20, %rd3, %rd19;
	ld.global.f32 	%f75, [%rd20];
	fma.rn.f32 	%f76, %f75, %f75, %f187;
	add.f32 	%f77, %f188, %f75;
	add.s64 	%rd21, %rd1, %rd19;
	ld.global.f32 	%f78, [%rd21];
	add.f32 	%f79, %f78, %f174;
	st.global.f32 	[%rd4], %f79;
	ld.global.f32 	%f80, [%rd20+4];
	fma.rn.f32 	%f81, %f80, %f80, %f76;
	add.f32 	%f82, %f77, %f80;
	ld.global.f32 	%f83, [%rd21+4];
	add.f32 	%f84, %f83, %f79;
	st.global.f32 	[%rd4], %f84;
	ld.global.f32 	%f85, [%rd20+8];
	fma.rn.f32 	%f86, %f85, %f85, %f81;
	add.f32 	%f87, %f82, %f85;
	ld.global.f32 	%f88, [%rd21+8];
	add.f32 	%f89, %f88, %f84;
	st.global.f32 	[%rd4], %f89;
	ld.global.f32 	%f90, [%rd20+12];
	fma.rn.f32 	%f187, %f90, %f90, %f86;
	add.f32 	%f188, %f87, %f90;
	ld.global.f32 	%f91, [%rd21+12];
	add.f32 	%f174, %f91, %f89;
	st.global.f32 	[%rd4], %f174;
	add.s32 	%r53, %r53, 4;
$L__BB0_8:
	setp.eq.s32 	%p7, %r11, 0;
	@%p7 bra 	$L__BB0_13;
	setp.eq.s32 	%p8, %r11, 1;
	@%p8 bra 	$L__BB0_11;
	add.s32 	%r44, %r53, %r2;
	mul.wide.s32 	%rd22, %r44, 4;
	add.s64 	%rd23, %rd3, %rd22;
	ld.global.f32 	%f93, [%rd23];
	fma.rn.f32 	%f94, %f93, %f93, %f187;
	add.f32 	%f95, %f188, %f93;
	add.s64 	%rd24, %rd1, %rd22;
	ld.global.f32 	%f96, [%rd24];
	add.f32 	%f97, %f96, %f174;
	st.global.f32 	[%rd4], %f97;
	ld.global.f32 	%f98, [%rd23+4];
	fma.rn.f32 	%f187, %f98, %f98, %f94;
	add.f32 	%f188, %f95, %f98;
	ld.global.f32 	%f99, [%rd24+4];
	add.f32 	%f174, %f99, %f97;
	st.global.f32 	[%rd4], %f174;
	add.s32 	%r53, %r53, 2;
$L__BB0_11:
	and.b32  	%r45, %r37, 1;
	setp.eq.b32 	%p9, %r45, 1;
	not.pred 	%p10, %p9;
	@%p10 bra 	$L__BB0_13;
	add.s32 	%r46, %r53, %r2;
	mul.wide.s32 	%rd25, %r46, 4;
	add.s64 	%rd26, %rd3, %rd25;
	ld.global.f32 	%f100, [%rd26];
	fma.rn.f32 	%f187, %f100, %f100, %f187;
	add.f32 	%f188, %f188, %f100;
	add.s64 	%rd27, %rd1, %rd25;
	ld.global.f32 	%f101, [%rd27];
	add.f32 	%f102, %f101, %f174;
	st.global.f32 	[%rd4], %f102;
$L__BB0_13:
	setp.lt.s32 	%p11, %r37, 1;
	sqrt.rn.f32 	%f103, %f187;
	cvt.rn.f32.s32 	%f104, %r37;
	mul.f32 	%f105, %f103, %f104;
	div.rn.f32 	%f106, %f188, %f105;
	cvta.to.global.u64 	%rd28, %rd7;
	add.s64 	%rd30, %rd28, %rd15;
	st.global.f32 	[%rd30], %f106;
	rcp.rn.f32 	%f107, %f105;
	cvta.to.global.u64 	%rd31, %rd8;
	add.s64 	%rd32, %rd31, %rd15;
	st.global.f32 	[%rd32], %f107;
	mul.f32 	%f108, %f105, %f105;
	mul.f32 	%f109, %f103, %f108;
	rcp.rn.f32 	%f110, %f109;
	cvta.to.global.u64 	%rd33, %rd9;
	add.s64 	%rd34, %rd33, %rd15;
	st.global.f32 	[%rd34], %f110;
	mul.f32 	%f32, %f188, %f104;
	@%p11 bra 	$L__BB0_26;
	mul.lo.s32 	%r16, %r37, %r1;
	and.b32  	%r17, %r37, 15;
	setp.lt.u32 	%p12, %r37, 16;
	mov.b32 	%r58, 0;
	@%p12 bra 	$L__BB0_17;
	and.b32  	%r58, %r37, 2147483632;
	neg.s32 	%r56, %r58;
	add.s64 	%rd5, %rd3, 32;
	add.s64 	%rd6, %rd2, 32;
	mov.u32 	%r55, %r16;
$L__BB0_16:
	.pragma "nounroll";
	mul.wide.s32 	%rd35, %r55, 4;
	add.s64 	%rd36, %rd5, %rd35;
	add.s64 	%rd37, %rd6, %rd35;
	ld.global.f32 	%f111, [%rd36+-32];
	mul.f32 	%f112, %f32, %f111;
	st.global.f32 	[%rd37+-32], %f112;
	ld.global.f32 	%f113, [%rd36+-28];
	mul.f32 	%f114, %f32, %f113;
	st.global.f32 	[%rd37+-28], %f114;
	ld.global.f32 	%f115, [%rd36+-24];
	mul.f32 	%f116, %f32, %f115;
	st.global.f32 	[%rd37+-24], %f116;
	ld.global.f32 	%f117, [%rd36+-20];
	mul.f32 	%f118, %f32, %f117;
	st.global.f32 	[%rd37+-20], %f118;
	ld.global.f32 	%f119, [%rd36+-16];
	mul.f32 	%f120, %f32, %f119;
	st.global.f32 	[%rd37+-16], %f120;
	ld.global.f32 	%f121, [%rd36+-12];
	mul.f32 	%f122, %f32, %f121;
	st.global.f32 	[%rd37+-12], %f122;
	ld.global.f32 	%f123, [%rd36+-8];
	mul.f32 	%f124, %f32, %f123;
	st.global.f32 	[%rd37+-8], %f124;
	ld.global.f32 	%f125, [%rd36+-4];
	mul.f32 	%f126, %f32, %f125;
	st.global.f32 	[%rd37+-4], %f126;
	ld.global.f32 	%f127, [%rd36];
	mul.f32 	%f128, %f32, %f127;
	st.global.f32 	[%rd37], %f128;
	ld.global.f32 	%f129, [%rd36+4];
	mul.f32 	%f130, %f32, %f129;
	st.global.f32 	[%rd37+4], %f130;
	ld.global.f32 	%f131, [%rd36+8];
	mul.f32 	%f132, %f32, %f131;
	st.global.f32 	[%rd37+8], %f132;
	ld.global.f32 	%f133, [%rd36+12];
	mul.f32 	%f134, %f32, %f133;
	st.global.f32 	[%rd37+12], %f134;
	ld.global.f32 	%f135, [%rd36+16];
	mul.f32 	%f136, %f32, %f135;
	st.global.f32 	[%rd37+16], %f136;
	ld.global.f32 	%f137, [%rd36+20];
	mul.f32 	%f138, %f32, %f137;
	st.global.f32 	[%rd37+20], %f138;
	ld.global.f32 	%f139, [%rd36+24];
	mul.f32 	%f140, %f32, %f139;
	st.global.f32 	[%rd37+24], %f140;
	ld.global.f32 	%f141, [%rd36+28];
	mul.f32 	%f142, %f32, %f141;
	st.global.f32 	[%rd37+28], %f142;
	add.s32 	%r56, %r56, 16;
	add.s32 	%r55, %r55, 16;
	setp.ne.s32 	%p13, %r56, 0;
	@%p13 bra 	$L__BB0_16;
$L__BB0_17:
	setp.eq.s32 	%p14, %r17, 0;
	@%p14 bra 	$L__BB0_26;
	and.b32  	%r25, %r37, 7;
	setp.lt.u32 	%p15, %r17, 8;
	@%p15 bra 	$L__BB0_20;
	add.s32 	%r48, %r58, %r16;
	mul.wide.s32 	%rd38, %r48, 4;
	add.s64 	%rd39, %rd3, %rd38;
	ld.global.f32 	%f143, [%rd39];
	mul.f32 	%f144, %f32, %f143;
	add.s64 	%rd40, %rd2, %rd38;
	st.global.f32 	[%rd40], %f144;
	ld.global.f32 	%f145, [%rd39+4];
	mul.f32 	%f146, %f32, %f145;
	st.global.f32 	[%rd40+4], %f146;
	ld.global.f32 	%f147, [%rd39+8];
	mul.f32 	%f148, %f32, %f147;
	st.global.f32 	[%rd40+8], %f148;
	ld.global.f32 	%f149, [%rd39+12];
	mul.f32 	%f150, %f32, %f149;
	st.global.f32 	[%rd40+12], %f150;
	ld.global.f32 	%f151, [%rd39+16];
	mul.f32 	%f152, %f32, %f151;
	st.global.f32 	[%rd40+16], %f152;
	ld.global.f32 	%f153, [%rd39+20];
	mul.f32 	%f154, %f32, %f153;
	st.global.f32 	[%rd40+20], %f154;
	ld.global.f32 	%f155, [%rd39+24];
	mul.f32 	%f156, %f32, %f155;
	st.global.f32 	[%rd40+24], %f156;
	ld.global.f32 	%f157, [%rd39+28];
	mul.f32 	%f158, %f32, %f157;
	st.global.f32 	[%rd40+28], %f158;
	add.s32 	%r58, %r58, 8;
$L__BB0_20:
	setp.eq.s32 	%p16, %r25, 0;
	@%p16 bra 	$L__BB0_26;
	and.b32  	%r28, %r37, 3;
	setp.lt.u32 	%p17, %r25, 4;
	@%p17 bra 	$L__BB0_23;
	add.s32 	%r49, %r58, %r16;
	mul.wide.s32 	%rd41, %r49, 4;
	add.s64 	%rd42, %rd3, %rd41;
	ld.global.f32 	%f159, [%rd42];
	mul.f32 	%f160, %f32, %f159;
	add.s64 	%rd43, %rd2, %rd41;
	st.global.f32 	[%rd43], %f160;
	ld.global.f32 	%f161, [%rd42+4];
	mul.f32 	%f162, %f32, %f161;
	st.global.f32 	[%rd43+4], %f162;
	ld.global.f32 	%f163, [%rd42+8];
	mul.f32 	%f164, %f32, %f163;
	st.global.f32 	[%rd43+8], %f164;
	ld.global.f32 	%f165, [%rd42+12];
	mul.f32 	%f166, %f32, %f165;
	st.global.f32 	[%rd43+12], %f166;
	add.s32 	%r58, %r58, 4;
$L__BB0_23:
	setp.eq.s32 	%p18, %r28, 0;
	@%p18 bra 	$L__BB0_26;
	add.s32 	%r61, %r58, %r16;
	neg.s32 	%r60, %r28;
$L__BB0_25:
	.pragma "nounroll";
	mul.wide.s32 	%rd44, %r61, 4;
	add.s64 	%rd45, %rd2, %rd44;
	add.s64 	%rd46, %rd3, %rd44;
	ld.global.f32 	%f167, [%rd46];
	mul.f32 	%f168, %f32, %f167;
	st.global.f32 	[%rd45], %f168;
	add.s32 	%r61, %r61, 1;
	add.s32 	%r60, %r60, 1;
	setp.ne.s32 	%p19, %r60, 0;
	@%p19 bra 	$L__BB0_25;
$L__BB0_26:
	ret;

}
	// .globl	_Z11getdRKerneliPfS_PKfS1_S1_S1_S1_S1_S1_S1_iiiii
.visible .entry _Z11getdRKerneliPfS_PKfS1_S1_S1_S1_S1_S1_S1_iiiii(
	.param .u32 _Z11getdRKerneliPfS_PKfS1_S1_S1_S1_S1_S1_S1_iiiii_param_0,
	.param .u64 .ptr .align 1 _Z11getdRKerneliPfS_PKfS1_S1_S1_S1_S1_S1_S1_iiiii_param_1,
	.param .u64 .ptr .align 1 _Z11getdRKerneliPfS_PKfS1_S1_S1_S1_S1_S1_S1_iiiii_param_2,
	.param .u64 .ptr .align 1 _Z11getdRKerneliPfS_PKfS1_S1_S1_S1_S1_S1_S1_iiiii_param_3,
	.param .u64 .ptr .align 1 _Z11getdRKerneliPfS_PKfS1_S1_S1_S1_S1_S1_S1_iiiii_param_4,
	.param .u64 .ptr .align 1 _Z11getdRKerneliPfS_PKfS1_S1_S1_S1_S1_S1_S1_iiiii_param_5,
	.param .u64 .ptr .align 1 _Z11getdRKerneliPfS_PKfS1_S1_S1_S1_S1_S1_S1_iiiii_param_6,
	.param .u64 .ptr .align 1 _Z11getdRKerneliPfS_PKfS1_S1_S1_S1_S1_S1_S1_iiiii_param_7,
	.param .u64 .ptr .align 1 _Z11getdRKerneliPfS_PKfS1_S1_S1_S1_S1_S1_S1_iiiii_param_8,
	.param .u64 .ptr .align 1 _Z11getdRKerneliPfS_PKfS1_S1_S1_S1_S1_S1_S1_iiiii_param_9,
	.param .u64 .ptr .align 1 _Z11getdRKerneliPfS_PKfS1_S1_S1_S1_S1_S1_S1_iiiii_param_10,
	.param .u32 _Z11getdRKerneliPfS_PKfS1_S1_S1_S1_S1_S1_S1_iiiii_param_11,
	.param .u32 _Z11getdRKerneliPfS_PKfS1_S1_S1_S1_S1_S1_S1_iiiii_param_12,
	.param .u32 _Z11getdRKerneliPfS_PKfS1_S1_S1_S1_S1_S1_S1_iiiii_param_13,
	.param .u32 _Z11getdRKerneliPfS_PKfS1_S1_S1_S1_S1_S1_S1_iiiii_param_14,
	.param .u32 _Z11getdRKerneliPfS_PKfS1_S1_S1_S1_S1_S1_S1_iiiii_param_15
)
{
	.reg .pred 	%p<4>;
	.reg .b32 	%r<30>;
	.reg .b32 	%f<16>;
	.reg .b64 	%rd<46>;

	ld.param.u32 	%r4, [_Z11getdRKerneliPfS_PKfS1_S1_S1_S1_S1_S1_S1_iiiii_param_0];
	ld.param.u64 	%rd11, [_Z11getdRKerneliPfS_PKfS1_S1_S1_S1_S1_S1_S1_iiiii_param_1];
	ld.param.u64 	%rd2, [_Z11getdRKerneliPfS_PKfS1_S1_S1_S1_S1_S1_S1_iiiii_param_2];
	ld.param.u64 	%rd3, [_Z11getdRKerneliPfS_PKfS1_S1_S1_S1_S1_S1_S1_iiiii_param_3];
	ld.param.u64 	%rd4, [_Z11getdRKerneliPfS_PKfS1_S1_S1_S1_S1_S1_S1_iiiii_param_4];
	ld.param.u64 	%rd6, [_Z11getdRKerneliPfS_PKfS1_S1_S1_S1_S1_S1_S1_iiiii_param_6];
	ld.param.u64 	%rd7, [_Z11getdRKerneliPfS_PKfS1_S1_S1_S1_S1_S1_S1_iiiii_param_7];
	ld.param.u64 	%rd8, [_Z11getdRKerneliPfS_PKfS1_S1_S1_S1_S1_S1_S1_iiiii_param_8];
	ld.param.u64 	%rd9, [_Z11getdRKerneliPfS_PKfS1_S1_S1_S1_S1_S1_S1_iiiii_param_9];
	ld.param.u64 	%rd10, [_Z11getdRKerneliPfS_PKfS1_S1_S1_S1_S1_S1_S1_iiiii_param_10];
	ld.param.u32 	%r10, [_Z11getdRKerneliPfS_PKfS1_S1_S1_S1_S1_S1_S1_iiiii_param_11];
	ld.param.u32 	%r6, [_Z11getdRKerneliPfS_PKfS1_S1_S1_S1_S1_S1_S1_iiiii_param_12];
	ld.param.u32 	%r7, [_Z11getdRKerneliPfS_PKfS1_S1_S1_S1_S1_S1_S1_iiiii_param_13];
	ld.param.u32 	%r8, [_Z11getdRKerneliPfS_PKfS1_S1_S1_S1_S1_S1_S1_iiiii_param_14];
	ld.param.u32 	%r9, [_Z11getdRKerneliPfS_PKfS1_S1_S1_S1_S1_S1_S1_iiiii_param_15];
	cvta.to.global.u64 	%rd1, %rd11;
	mov.u32 	%r11, %ctaid.x;
	mov.u32 	%r12, %ntid.x;
	mov.u32 	%r13, %tid.x;
	mad.lo.s32 	%r1, %r11, %r12, %r13;
	mov.u32 	%r14, %ctaid.y;
	mov.u32 	%r15, %ntid.y;
	mov.u32 	%r16, %tid.y;
	mad.lo.s32 	%r17, %r14, %r15, %r16;
	max.s32 	%r18, %r1, %r17;
	setp.ge.s32 	%p1, %r18, %r10;
	@%p1 bra 	$L__BB1_5;
	cvta.to.global.u64 	%rd12, %rd3;
	mul.wide.s32 	%rd13, %r1, 4;
	add.s64 	%rd14, %rd12, %rd13;
	ld.global.f32 	%f1, [%rd14];
	setp.ne.s32 	%p2, %r1, %r17;
	@%p2 bra 	$L__BB1_3;
	cvta.to.global.u64 	%rd15, %rd4;
	mul.wide.u32 	%rd16, %r1, 4;
	add.s64 	%rd17, %rd15, %rd16;
	ld.global.f32 	%f2, [%rd17];
	mul.f32 	%f3, %f1, %f2;
	mad.lo.s32 	%r19, %r10, %r1, %r1;
	cvta.to.global.u64 	%rd18, %rd2;
	mul.wide.u32 	%rd19, %r19, 4;
	add.s64 	%rd20, %rd18, %rd19;
	st.global.f32 	[%rd20], %f3;
$L__BB1_3:
	ld.param.u64 	%rd45, [_Z11getdRKerneliPfS_PKfS1_S1_S1_S1_S1_S1_S1_iiiii_param_5];
	cvta.to.global.u64 	%rd21, %rd9;
	mul.wide.u32 	%rd22, %r17, 4;
	add.s64 	%rd23, %rd21, %rd22;
	ld.global.f32 	%f4, [%rd23];
	mul.f32 	%f5, %f1, %f4;
	mul.lo.s32 	%r3, %r6, %r1;
	mad.lo.s32 	%r20, %r10, %r4, %r17;
	add.s32 	%r21, %r20, %r3;
	mul.wide.s32 	%rd24, %r21, 4;
	add.s64 	%rd25, %rd1, %rd24;
	st.global.f32 	[%rd25], %f5;
	cvta.to.global.u64 	%rd26, %rd8;
	add.s64 	%rd28, %rd26, %rd13;
	ld.global.f32 	%f6, [%rd28];
	cvta.to.global.u64 	%rd29, %rd45;
	add.s64 	%rd30, %rd29, %rd13;
	ld.global.f32 	%f7, [%rd30];
	cvta.to.global.u64 	%rd31, %rd7;
	add.s64 	%rd32, %rd31, %rd13;
	ld.global.f32 	%f8, [%rd32];
	mul.f32 	%f9, %f6, %f8;
	mad.lo.s32 	%r22, %r10, %r1, %r17;
	cvta.to.global.u64 	%rd33, %rd6;
	mul.wide.s32 	%rd34, %r22, 4;
	add.s64 	%rd35, %rd33, %rd34;
	ld.global.f32 	%f10, [%rd35];
	mul.f32 	%f11, %f9, %f10;
	fma.rn.f32 	%f12, %f6, %f7, %f11;
	mul.f32 	%f13, %f1, %f12;
	add.s32 	%r23, %r22, %r7;
	add.s32 	%r24, %r23, %r3;
	mul.wide.s32 	%rd36, %r24, 4;
	add.s64 	%rd37, %rd1, %rd36;
	st.global.f32 	[%rd37], %f13;
	cvta.to.global.u64 	%rd38, %rd10;
	mul.wide.s32 	%rd39, %r20, 4;
	add.s64 	%rd40, %rd38, %rd39;
	ld.global.f32 	%f14, [%rd40];
	mul.f32 	%f15, %f1, %f14;
	mad.lo.s32 	%r25, %r10, %r17, %r17;
	add.s32 	%r26, %r25, %r3;
	add.s32 	%r27, %r26, %r8;
	mul.wide.s32 	%rd41, %r27, 4;
	add.s64 	%rd42, %rd1, %rd41;
	st.global.f32 	[%rd42], %f15;
	setp.ne.s32 	%p3, %r17, 0;
	@%p3 bra 	$L__BB1_5;
	add.s32 	%r28, %r3, %r1;
	add.s32 	%r29, %r28, %r9;
	mul.wide.s32 	%rd43, %r29, 4;
	add.s64 	%rd44, %rd1, %rd43;
	st.global.f32 	[%rd44], %f1;
$L__BB1_5:
	ret;

}
	// .globl	_Z11getdLKerneliPfS_ii
.visible .entry _Z11getdLKerneliPfS_ii(
	.param .u32 _Z11getdLKerneliPfS_ii_param_0,
	.param .u64 .ptr .align 1 _Z11getdLKerneliPfS_ii_param_1,
	.param .u64 .ptr .align 1 _Z11getdLKerneliPfS_ii_param_2,
	.param .u32 _Z11getdLKerneliPfS_ii_param_3,
	.param .u32 _Z11getdLKerneliPfS_ii_param_4
)
{
	.reg .pred 	%p<3>;
	.reg .b32 	%r<7>;
	.reg .b32 	%f<14>;
	.reg .b64 	%rd<9>;

	ld.param.u32 	%r2, [_Z11getdLKerneliPfS_ii_param_0];
	ld.param.u64 	%rd1, [_Z11getdLKerneliPfS_ii_param_1];
	ld.param.u64 	%rd2, [_Z11getdLKerneliPfS_ii_param_2];
	ld.param.u32 	%r3, [_Z11getdLKerneliPfS_ii_param_3];
	mov.u32 	%r4, %ctaid.x;
	mov.u32 	%r5, %ntid.x;
	mov.u32 	%r6, %tid.x;
	mad.lo.s32 	%r1, %r4, %r5, %r6;
	setp.ge.s32 	%p1, %r1, %r3;
	@%p1 bra 	$L__BB2_5;
	cvta.to.global.u64 	%rd3, %rd1;
	mul.wide.s32 	%rd4, %r1, 4;
	add.s64 	%rd5, %rd3, %rd4;
	ld.global.f32 	%f1, [%rd5];
	setp.ne.s32 	%p2, %r1, %r2;
	@%p2 bra 	$L__BB2_3;
	rcp.rn.f32 	%f8, %f1;
	mov.f32 	%f9, 0f3F800000;
	sub.f32 	%f13, %f9, %f8;
	bra.uni 	$L__BB2_4;
$L__BB2_3:
	mov.f32 	%f5, 0f3F800000;
	sub.f32 	%f6, %f5, %f1;
	rcp.rn.f32 	%f7, %f6;
	add.f32 	%f13, %f7, 0fBF800000;
$L__BB2_4:
	mul.f32 	%f10, %f1, %f1;
	sub.f32 	%f11, %f1, %f10;
	mul.f32 	%f12, %f11, %f13;
	cvta.to.global.u64 	%rd6, %rd2;
	add.s64 	%rd8, %rd6, %rd4;
	st.global.f32 	[%rd8], %f12;
$L__BB2_5:
	ret;

}
	// .globl	_Z28computeActivationGradsKernelPfPKfi
.visible .entry _Z28computeActivationGradsKernelPfPKfi(
	.param .u64 .ptr .align 1 _Z28computeActivationGradsKernelPfPKfi_param_0,
	.param .u64 .ptr .align 1 _Z28computeActivationGradsKernelPfPKfi_param_1,
	.param .u32 _Z28computeActivationGradsKernelPfPKfi_param_2
)
{
	.reg .pred 	%p<3>;
	.reg .b32 	%r<6>;
	.reg .b32 	%f<9>;
	.reg .b64 	%rd<8>;

	ld.param.u64 	%rd1, [_Z28computeActivationGradsKernelPfPKfi_param_0];
	ld.param.u64 	%rd2, [_Z28computeActivationGradsKernelPfPKfi_param_1];
	ld.param.u32 	%r2, [_Z28computeActivationGradsKernelPfPKfi_param_2];
	mov.u32 	%r3, %ctaid.x;
	mov.u32 	%r4, %ntid.x;
	mov.u32 	%r5, %tid.x;
	mad.lo.s32 	%r1, %r3, %r4, %r5;
	setp.ge.s32 	%p1, %r1, %r2;
	@%p1 bra 	$L__BB3_2;
	cvta.to.global.u64 	%rd3, %rd1;
	cvta.to.global.u64 	%rd4, %rd2;
	mul.wide.s32 	%rd5, %r1, 4;
	add.s64 	%rd6, %rd4, %rd5;
	ld.global.f32 	%f1, [%rd6];
	setp.lt.f32 	%p2, %f1, 0f00000000;
	neg.f32 	%f2, %f1;
	selp.f32 	%f3, %f2, %f1, %p2;
	add.f32 	%f4, %f3, 0f3F800000;
	fma.rn.f32 	%f5, %f3, %f3, %f4;
	add.f32 	%f6, %f3, %f4;
	mul.f32 	%f7, %f5, %f5;
	div.rn.f32 	%f8, %f6, %f7;
	add.s64 	%rd7, %rd3, %rd5;
	st.global.f32 	[%rd7], %f8;
$L__BB3_2:
	ret;

}
	// .globl	_Z19computeHHVal4KernelPfPKfS1_S1_S1_i
.visible .entry _Z19computeHHVal4KernelPfPKfS1_S1_S1_i(
	.param .u64 .ptr .align 1 _Z19computeHHVal4KernelPfPKfS1_S1_S1_i_param_0,
	.param .u64 .ptr .align 1 _Z19computeHHVal4KernelPfPKfS1_S1_S1_i_param_1,
	.param .u64 .ptr .align 1 _Z19computeHHVal4KernelPfPKfS1_S1_S1_i_param_2,
	.param .u64 .ptr .align 1 _Z19computeHHVal4KernelPfPKfS1_S1_S1_i_param_3,
	.param .u64 .ptr .align 1 _Z19computeHHVal4KernelPfPKfS1_S1_S1_i_param_4,
	.param .u32 _Z19computeHHVal4KernelPfPKfS1_S1_S1_i_param_5
)
{
	.reg .pred 	%p<2>;
	.reg .b32 	%r<14>;
	.reg .b32 	%f<8>;
	.reg .b64 	%rd<18>;

	ld.param.u64 	%rd1, [_Z19computeHHVal4KernelPfPKfS1_S1_S1_i_param_0];
	ld.param.u64 	%rd2, [_Z19computeHHVal4KernelPfPKfS1_S1_S1_i_param_1];
	ld.param.u64 	%rd3, [_Z19computeHHVal4KernelPfPKfS1_S1_S1_i_param_2];
	ld.param.u64 	%rd4, [_Z19computeHHVal4KernelPfPKfS1_S1_S1_i_param_3];
	ld.param.u64 	%rd5, [_Z19computeHHVal4KernelPfPKfS1_S1_S1_i_param_4];
	ld.param.u32 	%r4, [_Z19computeHHVal4KernelPfPKfS1_S1_S1_i_param_5];
	mov.u32 	%r5, %ctaid.x;
	mov.u32 	%r6, %ntid.x;
	mov.u32 	%r7, %tid.x;
	mad.lo.s32 	%r1, %r5, %r6, %r7;
	mov.u32 	%r8, %ctaid.y;
	mov.u32 	%r9, %ntid.y;
	mov.u32 	%r10, %tid.y;
	mad.lo.s32 	%r11, %r8, %r9, %r10;
	max.s32 	%r12, %r1, %r11;
	setp.ge.s32 	%p1, %r12, %r4;
	@%p1 bra 	$L__BB4_2;
	cvta.to.global.u64 	%rd6, %rd2;
	cvta.to.global.u64 	%rd7, %rd3;
	cvta.to.global.u64 	%rd8, %rd5;
	cvta.to.global.u64 	%rd9, %rd4;
	cvta.to.global.u64 	%rd10, %rd1;
	mul.wide.s32 	%rd11, %r1, 4;
	add.s64 	%rd12, %rd6, %rd11;
	ld.global.f32 	%f1, [%rd12];
	add.s64 	%rd13, %rd7, %rd11;
	ld.global.f32 	%f2, [%rd13];
	add.s64 	%rd14, %rd8, %rd11;
	ld.global.f32 	%f3, [%rd14];
	mul.f32 	%f4, %f1, %f3;
	mad.lo.s32 	%r13, %r4, %r1, %r11;
	mul.wide.s32 	%rd15, %r13, 4;
	add.s64 	%rd16, %rd9, %rd15;
	ld.global.f32 	%f5, [%rd16];
	mul.f32 	%f6, %f4, %f5;
	fma.rn.f32 	%f7, %f1, %f2, %f6;
	add.s64 	%rd17, %rd10, %rd15;
	st.global.f32 	[%rd17], %f7;
$L__BB4_2:
	ret;

}
	// .globl	_Z18getdYCurrentKerneliPfS_S_PKfS1_S1_S1_S1_iiiiii
.visible .entry _Z18getdYCurrentKerneliPfS_S_PKfS1_S1_S1_S1_iiiiii(
	.param .u32 _Z18getdYCurrentKerneliPfS_S_PKfS1_S1_S1_S1_iiiiii_param_0,
	.param .u64 .ptr .align 1 _Z18getdYCurrentKerneliPfS_S_PKfS1_S1_S1_S1_iiiiii_param_1,
	.param .u64 .ptr .align 1 _Z18getdYCurrentKerneliPfS_S_PKfS1_S1_S1_S1_iiiiii_param_2,
	.param .u64 .ptr .align 1 _Z18getdYCurrentKerneliPfS_S_PKfS1_S1_S1_S1_iiiiii_param_3,
	.param .u64 .ptr .align 1 _Z18getdYCurrentKerneliPfS_S_PKfS1_S1_S1_S1_iiiiii_param_4,
	.param .u64 .ptr .align 1 _Z18getdYCurrentKerneliPfS_S_PKfS1_S1_S1_S1_iiiiii_param_5,
	.param .u64 .ptr .align 1 _Z18getdYCurrentKerneliPfS_S_PKfS1_S1_S1_S1_iiiiii_param_6,
	.param .u64 .ptr .align 1 _Z18getdYCurrentKerneliPfS_S_PKfS1_S1_S1_S1_iiiiii_param_7,
	.param .u64 .ptr .align 1 _Z18getdYCurrentKerneliPfS_S_PKfS1_S1_S1_S1_iiiiii_param_8,
	.param .u32 _Z18getdYCurrentKerneliPfS_S_PKfS1_S1_S1_S1_iiiiii_param_9,
	.param .u32 _Z18getdYCurrentKerneliPfS_S_PKfS1_S1_S1_S1_iiiiii_param_10,
	.param .u32 _Z18getdYCurrentKerneliPfS_S_PKfS1_S1_S1_S1_iiiiii_param_11,
	.param .u32 _Z18getdYCurrentKerneliPfS_S_PKfS1_S1_S1_S1_iiiiii_param_12,
	.param .u32 _Z18getdYCurrentKerneliPfS_S_PKfS1_S1_S1_S1_iiiiii_param_13,
	.param .u32 _Z18getdYCurrentKerneliPfS_S_PKfS1_S1_S1_S1_iiiiii_param_14
)
{
	.reg .pred 	%p<7>;
	.reg .b32 	%r<30>;
	.reg .b32 	%f<15>;
	.reg .b64 	%rd<42>;

	ld.param.u32 	%r5, [_Z18getdYCurrentKerneliPfS_S_PKfS1_S1_S1_S1_iiiiii_param_0];
	ld.param.u64 	%rd9, [_Z18getdYCurrentKerneliPfS_S_PKfS1_S1_S1_S1_iiiiii_param_2];
	ld.param.u64 	%rd10, [_Z18getdYCurrentKerneliPfS_S_PKfS1_S1_S1_S1_iiiiii_param_4];
	ld.param.u64 	%rd5, [_Z18getdYCurrentKerneliPfS_S_PKfS1_S1_S1_S1_iiiiii_param_5];
	ld.param.u64 	%rd6, [_Z18getdYCurrentKerneliPfS_S_PKfS1_S1_S1_S1_iiiiii_param_6];
	ld.param.u64 	%rd7, [_Z18getdYCurrentKerneliPfS_S_PKfS1_S1_S1_S1_iiiiii_param_7];
	ld.param.u64 	%rd8, [_Z18getdYCurrentKerneliPfS_S_PKfS1_S1_S1_S1_iiiiii_param_8];
	ld.param.u32 	%r11, [_Z18getdYCurrentKerneliPfS_S_PKfS1_S1_S1_S1_iiiiii_param_9];
	ld.param.u32 	%r12, [_Z18getdYCurrentKerneliPfS_S_PKfS1_S1_S1_S1_iiiiii_param_10];
	ld.param.u32 	%r7, [_Z18getdYCurrentKerneliPfS_S_PKfS1_S1_S1_S1_iiiiii_param_11];
	ld.param.u32 	%r8, [_Z18getdYCurrentKerneliPfS_S_PKfS1_S1_S1_S1_iiiiii_param_12];
	ld.param.u32 	%r9, [_Z18getdYCurrentKerneliPfS_S_PKfS1_S1_S1_S1_iiiiii_param_13];
	ld.param.u32 	%r10, [_Z18getdYCurrentKerneliPfS_S_PKfS1_S1_S1_S1_iiiiii_param_14];
	cvta.to.global.u64 	%rd1, %rd9;
	cvta.to.global.u64 	%rd2, %rd10;
	mov.u32 	%r1, %ctaid.x;
	mov.u32 	%r13, %ctaid.y;
	mov.u32 	%r14, %ntid.x;
	mov.u32 	%r15, %tid.x;
	mad.lo.s32 	%r16, %r13, %r14, %r15;
	mov.u32 	%r17, %ctaid.z;
	mov.u32 	%r18, %ntid.y;
	mov.u32 	%r19, %tid.y;
	mad.lo.s32 	%r3, %r17, %r18, %r19;
	setp.ge.s32 	%p1, %r1, %r11;
	setp.ge.s32 	%p2, %r16, %r12;
	or.pred  	%p3, %p1, %p2;
	setp.ge.s32 	%p4, %r3, %r12;
	or.pred  	%p5, %p4, %p3;
	@%p5 bra 	$L__BB5_4;
	mad.lo.s32 	%r4, %r12, %r1, %r16;
	mul.wide.u32 	%rd11, %r4, 4;
	add.s64 	%rd12, %rd2, %rd11;
	ld.global.f32 	%f14, [%rd12];
	setp.ne.s32 	%p6, %r3, 0;
	@%p6 bra 	$L__BB5_3;
	ld.param.u64 	%rd41, [_Z18getdYCurrentKerneliPfS_S_PKfS1_S1_S1_S1_iiiiii_param_3];
	ld.param.u64 	%rd40, [_Z18getdYCurrentKerneliPfS_S_PKfS1_S1_S1_S1_iiiiii_param_1];
	cvta.to.global.u64 	%rd13, %rd40;
	mul.wide.u32 	%rd14, %r16, 4;
	add.s64 	%rd15, %rd13, %rd14;
	ld.global.f32 	%f4, [%rd15];
	mul.lo.s32 	%r20, %r7, %r1;
	add.s32 	%r21, %r4, %r20;
	mul.wide.s32 	%rd16, %r21, 4;
	add.s64 	%rd17, %rd1, %rd16;
	st.global.f32 	[%rd17], %f4;
	cvta.to.global.u64 	%rd18, %rd5;
	add.s64 	%rd19, %rd18, %rd14;
	ld.global.f32 	%f5, [%rd19];
	mul.f32 	%f14, %f14, %f5;
	cvta.to.global.u64 	%rd20, %rd6;
	add.s64 	%rd21, %rd20, %rd14;
	ld.global.f32 	%f6, [%rd21];
	mul.f32 	%f7, %f14, %f6;
	cvta.to.global.u64 	%rd22, %rd41;
	mul.wide.u32 	%rd23, %r4, 4;
	add.s64 	%rd24, %rd22, %rd23;
	st.global.f32 	[%rd24], %f7;
	add.s32 	%r22, %r20, %r16;
	add.s32 	%r23, %r22, %r10;
	mul.wide.s32 	%rd25, %r23, 4;
	add.s64 	%rd26, %rd1, %rd25;
	st.global.f32 	[%rd26], %f14;
	mad.lo.s32 	%r24, %r12, %r5, %r22;
	mul.wide.s32 	%rd27, %r24, 4;
	add.s64 	%rd28, %rd1, %rd27;
	cvta.to.global.u64 	%rd29, %rd8;
	add.s64 	%rd30, %rd29, %rd14;
	ld.global.f32 	%f8, [%rd30];
	atom.global.add.f32 	%f9, [%rd28], %f8;
$L__BB5_3:
	mad.lo.s32 	%r25, %r12, %r16, %r3;
	cvta.to.global.u64 	%rd31, %rd7;
	mul.wide.u32 	%rd32, %r25, 4;
	add.s64 	%rd33, %rd31, %rd32;
	ld.global.f32 	%f10, [%rd33];
	mul.f32 	%f11, %f14, %f10;
	mad.lo.s32 	%r26, %r7, %r1, %r25;
	add.s32 	%r27, %r26, %r8;
	mul.wide.s32 	%rd34, %r27, 4;
	add.s64 	%rd35, %rd1, %rd34;
	st.global.f32 	[%rd35], %f11;
	mad.lo.s32 	%r28, %r12, %r5, %r16;
	mul.wide.s32 	%rd36, %r28, 4;
	add.s64 	%rd37, %rd2, %rd36;
	ld.global.f32 	%f12, [%rd37];
	mul.f32 	%f13, %f14, %f12;
	add.s32 	%r29, %r26, %r9;
	mul.wide.s32 	%rd38, %r29, 4;
	add.s64 	%rd39, %rd1, %rd38;
	st.global.f32 	[%rd39], %f13;
$L__BB5_4:
	ret;

}
	// .globl	_Z18getdYdLogitsKerneliPfS_S_iii
.visible .entry _Z18getdYdLogitsKerneliPfS_S_iii(
	.param .u32 _Z18getdYdLogitsKerneliPfS_S_iii_param_0,
	.param .u64 .ptr .align 1 _Z18getdYdLogitsKerneliPfS_S_iii_param_1,
	.param .u64 .ptr .align 1 _Z18getdYdLogitsKerneliPfS_S_iii_param_2,
	.param .u64 .ptr .align 1 _Z18getdYdLogitsKerneliPfS_S_iii_param_3,
	.param .u32 _Z18getdYdLogitsKerneliPfS_S_iii_param_4,
	.param .u32 _Z18getdYdLogitsKerneliPfS_S_iii_param_5,
	.param .u32 _Z18getdYdLogitsKerneliPfS_S_iii_param_6
)
{
	.reg .pred 	%p<4>;
	.reg .b32 	%r<16>;
	.reg .b32 	%f<2>;
	.reg .b64 	%rd<9>;

	ld.param.u64 	%rd1, [_Z18getdYdLogitsKerneliPfS_S_iii_param_1];
	ld.param.u64 	%rd2, [_Z18getdYdLogitsKerneliPfS_S_iii_param_2];
	ld.param.u32 	%r5, [_Z18getdYdLogitsKerneliPfS_S_iii_param_4];
	ld.param.u32 	%r6, [_Z18getdYdLogitsKerneliPfS_S_iii_param_5];
	ld.param.u32 	%r4, [_Z18getdYdLogitsKerneliPfS_S_iii_param_6];
	mov.u32 	%r7, %ctaid.x;
	mov.u32 	%r8, %ntid.x;
	mov.u32 	%r9, %tid.x;
	mad.lo.s32 	%r1, %r7, %r8, %r9;
	mov.u32 	%r10, %ctaid.y;
	mov.u32 	%r11, %ntid.y;
	mov.u32 	%r12, %tid.y;
	mad.lo.s32 	%r13, %r10, %r11, %r12;
	setp.ge.s32 	%p1, %r1, %r5;
	setp.ge.s32 	%p2, %r13, %r6;
	or.pred  	%p3, %p1, %p2;
	@%p3 bra 	$L__BB6_2;
	cvta.to.global.u64 	%rd3, %rd1;
	cvta.to.global.u64 	%rd4, %rd2;
	mul.wide.u32 	%rd5, %r13, 4;
	add.s64 	%rd6, %rd3, %rd5;
	ld.global.f32 	%f1, [%rd6];
	add.s32 	%r14, %r4, %r6;
	mad.lo.s32 	%r15, %r14, %r1, %r13;
	mul.wide.s32 	%rd7, %r15, 4;
	add.s64 	%rd8, %rd4, %rd7;
	st.global.f32 	[%rd8], %f1;
$L__BB6_2:
	ret;

}
	// .globl	_Z16activationKernelPKfPfi
.visible .entry _Z16activationKernelPKfPfi(
	.param .u64 .ptr .align 1 _Z16activationKernelPKfPfi_param_0,
	.param .u64 .ptr .align 1 _Z16activationKernelPKfPfi_param_1,
	.param .u32 _Z16activationKernelPKfPfi_param_2
)
{
	.reg .pred 	%p<2>;
	.reg .b32 	%r<6>;
	.reg .b32 	%f<11>;
	.reg .b64 	%rd<8>;

	ld.param.u64 	%rd1, [_Z16activationKernelPKfPfi_param_0];
	ld.param.u64 	%rd2, [_Z16activationKernelPKfPfi_param_1];
	ld.param.u32 	%r2, [_Z16activationKernelPKfPfi_param_2];
	mov.u32 	%r3, %ctaid.x;
	mov.u32 	%r4, %ntid.x;
	mov.u32 	%r5, %tid.x;
	mad.lo.s32 	%r1, %r3, %r4, %r5;
	setp.ge.s32 	%p1, %r1, %r2;
	@%p1 bra 	$L__BB7_2;
	cvta.to.global.u64 	%rd3, %rd1;
	cvta.to.global.u64 	%rd4, %rd2;
	mul.wide.s32 	%rd5, %r1, 4;
	add.s64 	%rd6, %rd3, %rd5;
	ld.global.f32 	%f1, [%rd6];
	abs.f32 	%f2, %f1;
	add.f32 	%f3, %f2, %f2;
	add.f32 	%f4, %f3, 0f3F800000;
	mul.f32 	%f5, %f3, %f3;
	fma.rn.f32 	%f6, %f5, 0f3F000000, %f4;
	add.f32 	%f7, %f6, 0fBF800000;
	add.f32 	%f8, %f6, 0f3F800000;
	div.rn.f32 	%f9, %f7, %f8;
	copysign.f32 	%f10, %f1, %f9;
	add.s64 	%rd7, %rd4, %rd5;
	st.global.f32 	[%rd7], %f10;
$L__BB7_2:
	ret;

}
	// .globl	_Z6vecMulPfS_S_i
.visible .entry _Z6vecMulPfS_S_i(
	.param .u64 .ptr .align 1 _Z6vecMulPfS_S_i_param_0,
	.param .u64 .ptr .align 1 _Z6vecMulPfS_S_i_param_1,
	.param .u64 .ptr .align 1 _Z6vecMulPfS_S_i_param_2,
	.param .u32 _Z6vecMulPfS_S_i_param_3
)
{
	.reg .pred 	%p<2>;
	.reg .b32 	%r<6>;
	.reg .b32 	%f<4>;
	.reg .b64 	%rd<11>;

	ld.param.u64 	%rd1, [_Z6vecMulPfS_S_i_param_0];
	ld.param.u64 	%rd2, [_Z6vecMulPfS_S_i_param_1];
	ld.param.u64 	%rd3, [_Z6vecMulPfS_S_i_param_2];
	ld.param.u32 	%r2, [_Z6vecMulPfS_S_i_param_3];
	mov.u32 	%r3, %ctaid.x;
	mov.u32 	%r4, %ntid.x;
	mov.u32 	%r5, %tid.x;
	mad.lo.s32 	%r1, %r3, %r4, %r5;
	setp.ge.s32 	%p1, %r1, %r2;
	@%p1 bra 	$L__BB8_2;
	cvta.to.global.u64 	%rd4, %rd1;
	cvta.to.global.u64 	%rd5, %rd2;
	cvta.to.global.u64 	%rd6, %rd3;
	mul.wide.s32 	%rd7, %r1, 4;
	add.s64 	%rd8, %rd4, %rd7;
	ld.global.f32 	%f1, [%rd8];
	add.s64 	%rd9, %rd5, %rd7;
	ld.global.f32 	%f2, [%rd9];
	mul.f32 	%f3, %f1, %f2;
	add.s64 	%rd10, %rd6, %rd7;
	st.global.f32 	[%rd10], %f3;
$L__BB8_2:
	ret;

}
	// .globl	_Z14getGradsKernelPfS_S_ffffffffi
.visible .entry _Z14getGradsKernelPfS_S_ffffffffi(
	.param .u64 .ptr .align 1 _Z14getGradsKernelPfS_S_ffffffffi_param_0,
	.param .u64 .ptr .align 1 _Z14getGradsKernelPfS_S_ffffffffi_param_1,
	.param .u64 .ptr .align 1 _Z14getGradsKernelPfS_S_ffffffffi_param_2,
	.param .f32 _Z14getGradsKernelPfS_S_ffffffffi_param_3,
	.param .f32 _Z14getGradsKernelPfS_S_ffffffffi_param_4,
	.param .f32 _Z14getGradsKernelPfS_S_ffffffffi_param_5,
	.param .f32 _Z14getGradsKernelPfS_S_ffffffffi_param_6,
	.param .f32 _Z14getGradsKernelPfS_S_ffffffffi_param_7,
	.param .f32 _Z14getGradsKernelPfS_S_ffffffffi_param_8,
	.param .f32 _Z14getGradsKernelPfS_S_ffffffffi_param_9,
	.param .f32 _Z14getGradsKernelPfS_S_ffffffffi_param_10,
	.param .u32 _Z14getGradsKernelPfS_S_ffffffffi_param_11
)
{
	.reg .pred 	%p<2>;
	.reg .b32 	%r<6>;
	.reg .b32 	%f<24>;
	.reg .b64 	%rd<11>;

	ld.param.u64 	%rd1, [_Z14getGradsKernelPfS_S_ffffffffi_param_0];
	ld.param.u64 	%rd2, [_Z14getGradsKernelPfS_S_ffffffffi_param_1];
	ld.param.u64 	%rd3, [_Z14getGradsKernelPfS_S_ffffffffi_param_2];
	ld.param.f32 	%f1, [_Z14getGradsKernelPfS_S_ffffffffi_param_3];
	ld.param.f32 	%f2, [_Z14getGradsKernelPfS_S_ffffffffi_param_4];
	ld.param.f32 	%f3, [_Z14getGradsKernelPfS_S_ffffffffi_param_5];
	ld.param.f32 	%f4, [_Z14getGradsKernelPfS_S_ffffffffi_param_6];
	ld.param.f32 	%f5, [_Z14getGradsKernelPfS_S_ffffffffi_param_7];
	ld.param.f32 	%f6, [_Z14getGradsKernelPfS_S_ffffffffi_param_8];
	ld.param.f32 	%f7, [_Z14getGradsKernelPfS_S_ffffffffi_param_9];
	ld.param.f32 	%f8, [_Z14getGradsKernelPfS_S_ffffffffi_param_10];
	ld.param.u32 	%r2, [_Z14getGradsKernelPfS_S_ffffffffi_param_11];
	mov.u32 	%r3, %ctaid.x;
	mov.u32 	%r4, %ntid.x;
	mov.u32 	%r5, %tid.x;
	mad.lo.s32 	%r1, %r3, %r4, %r5;
	setp.ge.s32 	%p1, %r1, %r2;
	@%p1 bra 	$L__BB9_2;
	cvta.to.global.u64 	%rd4, %rd2;
	cvta.to.global.u64 	%rd5, %rd1;
	cvta.to.global.u64 	%rd6, %rd3;
	mul.wide.s32 	%rd7, %r1, 4;
	add.s64 	%rd8, %rd4, %rd7;
	ld.global.f32 	%f9, [%rd8];
	add.s64 	%rd9, %rd5, %rd7;
	ld.global.f32 	%f10, [%rd9];
	mul.f32 	%f11, %f5, %f10;
	fma.rn.f32 	%f12, %f1, %f9, %f11;
	st.global.f32 	[%rd8], %f12;
	mul.f32 	%f13, %f7, %f12;
	add.s64 	%rd10, %rd6, %rd7;
	ld.global.f32 	%f14, [%rd10];
	ld.global.f32 	%f15, [%rd9];
	mul.f32 	%f16, %f6, %f15;
	mul.f32 	%f17, %f15, %f16;
	fma.rn.f32 	%f18, %f2, %f14, %f17;
	st.global.f32 	[%rd10], %f18;
	mul.f32 	%f19, %f8, %f18;
	mul.f32 	%f20, %f3, %f13;
	sqrt.rn.f32 	%f21, %f19;
	add.f32 	%f22, %f4, %f21;
	div.rn.f32 	%f23, %f20, %f22;
	st.global.f32 	[%rd9], %f23;
$L__BB9_2:
	ret;

}
	// .globl	_Z13softmaxKernelPfif
.visible .entry _Z13softmaxKernelPfif(
	.param .u64 .ptr .align 1 _Z13softmaxKernelPfif_param_0,
	.param .u32 _Z13softmaxKernelPfif_param_1,
	.param .f32 _Z13softmaxKernelPfif_param_2
)
{
	.reg .pred 	%p<2>;
	.reg .b32 	%r<8>;
	.reg .b32 	%f<16>;
	.reg .b64 	%rd<5>;

	ld.param.u64 	%rd1, [_Z13softmaxKernelPfif_param_0];
	ld.param.u32 	%r2, [_Z13softmaxKernelPfif_param_1];
	ld.param.f32 	%f1, [_Z13softmaxKernelPfif_param_2];
	mov.u32 	%r3, %tid.x;
	mov.u32 	%r4, %ctaid.x;
	mov.u32 	%r5, %ntid.x;
	mad.lo.s32 	%r1, %r4, %r5, %r3;
	setp.ge.s32 	%p1, %r1, %r2;
	@%p1 bra 	$L__BB10_2;
	cvta.to.global.u64 	%rd2, %rd1;
	mul.wide.s32 	%rd3, %r1, 4;
	add.s64 	%rd4, %rd2, %rd3;
	ld.global.f32 	%f2, [%rd4];
	sub.f32 	%f3, %f2, %f1;
	fma.rn.f32 	%f4, %f3, 0f3BBB989D, 0f3F000000;
	cvt.sat.f32.f32 	%f5, %f4;
	mov.f32 	%f6, 0f4B400001;
	mov.f32 	%f7, 0f437C0000;
	fma.rm.f32 	%f8, %f5, %f7, %f6;
	add.f32 	%f9, %f8, 0fCB40007F;
	neg.f32 	%f10, %f9;
	fma.rn.f32 	%f11, %f3, 0f3FB8AA3B, %f10;
	fma.rn.f32 	%f12, %f3, 0f32A57060, %f11;
	mov.b32 	%r6, %f8;
	shl.b32 	%r7, %r6, 23;
	mov.b32 	%f13, %r7;
	ex2.approx.ftz.f32 	%f14, %f12;
	mul.f32 	%f15, %f14, %f13;
	st.global.f32 	[%rd4], %f15;
$L__BB10_2:
	ret;

}


// ===== COMPILED SASS (sm_100) =====

	.target	sm_100

	.elftype	@"ET_EXEC"


//--------------------- .note.nv.tkinfo           --------------------------
	.section	.note.nv.tkinfo,"",@"SHT_NOTE"
	.sectionflags	@"SHF_NOTE_NV_TKINFO"
	.tkinfo
        /*0018*/ 	.word	0x00000002
        /*0030*/ 	.string	""
        /*0030*/ 	.string	"ptxas"
        /*0030*/ 	.string	"Cuda compilation tools, release 13.0, V13.0.88"
        /*0030*/ 	.string	"Build cuda_13.0.r13.0/compiler.36424714_0"
        /*0030*/ 	.string	"-arch sm_100 -m 64 "



//--------------------- .note.nv.cuinfo           --------------------------
	.section	.note.nv.cuinfo,"",@"SHT_NOTE"
	.sectionflags	@"SHF_NOTE_NV_CUINFO"
        /*0018*/ 	.short	0x0002
        /*001a*/ 	.short	0x0064
        /*001c*/ 	.short	0x0082
	.zero		2


//--------------------- .nv.info                  --------------------------
	.section	.nv.info,"",@"SHT_CUDA_INFO"
	.align	4


	//----- nvinfo : EIATTR_REGCOUNT
	.align		4
        /*0000*/ 	.byte	0x04, 0x2f
        /*0002*/ 	.short	(.L_1 - .L_0)
	.align		4
.L_0:
        /*0004*/ 	.word	index@(_Z16preComputeKernelPfS_S_S_S_PKfS1_i)
        /*0008*/ 	.word	0x00000020


	//----- nvinfo : EIATTR_FRAME_SIZE
	.align		4
.L_1:
        /*000c*/ 	.byte	0x04, 0x11
        /*000e*/ 	.short	(.L_3 - .L_2)
	.align		4
.L_2:
        /*0010*/ 	.word	index@($__internal_7_$__cuda_sm3x_div_rn_noftz_f32_slowpath)
        /*0014*/ 	.word	0x00000000


	//----- nvinfo : EIATTR_FRAME_SIZE
	.align		4
.L_3:
        /*0018*/ 	.byte	0x04, 0x11
        /*001a*/ 	.short	(.L_5 - .L_4)
	.align		4
.L_4:
        /*001c*/ 	.word	index@($__internal_6_$__cuda_sm20_sqrt_rn_f32_slowpath)
        /*0020*/ 	.word	0x00000000


	//----- nvinfo : EIATTR_FRAME_SIZE
	.align		4
.L_5:
        /*0024*/ 	.byte	0x04, 0x11
        /*0026*/ 	.short	(.L_7 - .L_6)
	.align		4
.L_6:
        /*0028*/ 	.word	index@($__internal_5_$__cuda_sm20_rcp_rn_f32_slowpath)
        /*002c*/ 	.word	0x00000000


	//----- nvinfo : EIATTR_FRAME_SIZE
	.align		4
.L_7:
        /*0030*/ 	.byte	0x04, 0x11
        /*0032*/ 	.short	(.L_9 - .L_8)
	.align		4
.L_8:
        /*0034*/ 	.word	index@(_Z16preComputeKernelPfS_S_S_S_PKfS1_i)
        /*0038*/ 	.word	0x00000000


	//----- nvinfo : EIATTR_REGCOUNT
	.align		4
.L_9:
        /*003c*/ 	.byte	0x04, 0x2f
        /*003e*/ 	.short	(.L_11 - .L_10)
	.align		4
.L_10:
        /*0040*/ 	.word	index@(_Z11getdRKerneliPfS_PKfS1_S1_S1_S1_S1_S1_S1_iiiii)
        /*0044*/ 	.word	0x0000001a


	//----- nvinfo : EIATTR_FRAME_SIZE
	.align		4
.L_11:
        /*0048*/ 	.byte	0x04, 0x11
        /*004a*/ 	.short	(.L_13 - .L_12)
	.align		4
.L_12:
        /*004c*/ 	.word	index@(_Z11getdRKerneliPfS_PKfS1_S1_S1_S1_S1_S1_S1_iiiii)
        /*0050*/ 	.word	0x00000000


	//----- nvinfo : EIATTR_REGCOUNT
	.align		4
.L_13:
        /*0054*/ 	.byte	0x04, 0x2f
        /*0056*/ 	.short	(.L_15 - .L_14)
	.align		4
.L_14:
        /*0058*/ 	.word	index@(_Z11getdLKerneliPfS_ii)
        /*005c*/ 	.word	0x0000000e


	//----- nvinfo : EIATTR_FRAME_SIZE
	.align		4
.L_15:
        /*0060*/ 	.byte	0x04, 0x11
        /*0062*/ 	.short	(.L_17 - .L_16)
	.align		4
.L_16:
        /*0064*/ 	.word	index@($__internal_4_$__cuda_sm20_rcp_rn_f32_slowpath)
        /*0068*/ 	.word	0x00000000


	//----- nvinfo : EIATTR_FRAME_SIZE
	.align		4
.L_17:
        /*006c*/ 	.byte	0x04, 0x11
        /*006e*/ 	.short	(.L_19 - .L_18)
	.align		4
.L_18:
        /*0070*/ 	.word	index@(_Z11getdLKerneliPfS_ii)
        /*0074*/ 	.word	0x00000000


	//----- nvinfo : EIATTR_REGCOUNT
	.align		4
.L_19:
        /*0078*/ 	.byte	0x04, 0x2f
        /*007a*/ 	.short	(.L_21 - .L_20)
	.align		4
.L_20:
        /*007c*/ 	.word	index@(_Z28computeActivationGradsKernelPfPKfi)
        /*0080*/ 	.word	0x00000010


	//----- nvinfo : EIATTR_FRAME_SIZE
	.align		4
.L_21:
        /*0084*/ 	.byte	0x04, 0x11
        /*0086*/ 	.short	(.L_23 - .L_22)
	.align		4
.L_22:
        /*0088*/ 	.word	index@($__internal_3_$__cuda_sm3x_div_rn_noftz_f32_slowpath)
        /*008c*/ 	.word	0x00000000


	//----- nvinfo : EIATTR_FRAME_SIZE
	.align		4
.L_23:
        /*0090*/ 	.byte	0x04, 0x11
        /*0092*/ 	.short	(.L_25 - .L_24)
	.align		4
.L_24:
        /*0094*/ 	.word	index@(_Z28computeActivationGradsKernelPfPKfi)
        /*0098*/ 	.word	0x00000000


	//----- nvinfo : EIATTR_REGCOUNT
	.align		4
.L_25:
        /*009c*/ 	.byte	0x04, 0x2f
        /*009e*/ 	.short	(.L_27 - .L_26)
	.align		4
.L_26:
        /*00a0*/ 	.word	index@(_Z19computeHHVal4KernelPfPKfS1_S1_S1_i)
        /*00a4*/ 	.word	0x00000012


	//----- nvinfo : EIATTR_FRAME_SIZE
	.align		4
.L_27:
        /*00a8*/ 	.byte	0x04, 0x11
        /*00aa*/ 	.short	(.L_29 - .L_28)
	.align		4
.L_28:
        /*00ac*/ 	.word	index@(_Z19computeHHVal4KernelPfPKfS1_S1_S1_i)
        /*00b0*/ 	.word	0x00000000


	//----- nvinfo : EIATTR_REGCOUNT
	.align		4
.L_29:
        /*00b4*/ 	.byte	0x04, 0x2f
        /*00b6*/ 	.short	(.L_31 - .L_30)
	.align		4
.L_30:
        /*00b8*/ 	.word	index@(_Z18getdYCurrentKerneliPfS_S_PKfS1_S1_S1_S1_iiiiii)
        /*00bc*/ 	.word	0x00000020


	//----- nvinfo : EIATTR_FRAME_SIZE
	.align		4
.L_31:
        /*00c0*/ 	.byte	0x04, 0x11
        /*00c2*/ 	.short	(.L_33 - .L_32)
	.align		4
.L_32:
        /*00c4*/ 	.word	index@(_Z18getdYCurrentKerneliPfS_S_PKfS1_S1_S1_S1_iiiiii)
        /*00c8*/ 	.word	0x00000000


	//----- nvinfo : EIATTR_REGCOUNT
	.align		4
.L_33:
        /*00cc*/ 	.byte	0x04, 0x2f
        /*00ce*/ 	.short	(.L_35 - .L_34)
	.align		4
.L_34:
        /*00d0*/ 	.word	index@(_Z18getdYdLogitsKerneliPfS_S_iii)
        /*00d4*/ 	.word	0x0000000a


	//----- nvinfo : EIATTR_FRAME_SIZE
	.align		4
.L_35:
        /*00d8*/ 	.byte	0x04, 0x11
        /*00da*/ 	.short	(.L_37 - .L_36)
	.align		4
.L_36:
        /*00dc*/ 	.word	index@(_Z18getdYdLogitsKerneliPfS_S_iii)
        /*00e0*/ 	.word	0x00000000


	//----- nvinfo : EIATTR_REGCOUNT
	.align		4
.L_37:
        /*00e4*/ 	.byte	0x04, 0x2f
        /*00e6*/ 	.short	(.L_39 - .L_38)
	.align		4
.L_38:
        /*00e8*/ 	.word	index@(_Z16activationKernelPKfPfi)
        /*00ec*/ 	.word	0x00000010


	//----- nvinfo : EIATTR_FRAME_SIZE
	.align		4
.L_39:
        /*00f0*/ 	.byte	0x04, 0x11
        /*00f2*/ 	.short	(.L_41 - .L_40)
	.align		4
.L_40:
        /*00f4*/ 	.word	index@($__internal_2_$__cuda_sm3x_div_rn_noftz_f32_slowpath)
        /*00f8*/ 	.word	0x00000000


	//----- nvinfo : EIATTR_FRAME_SIZE
	.align		4
.L_41:
        /*00fc*/ 	.byte	0x04, 0x11
        /*00fe*/ 	.short	(.L_43 - .L_42)
	.align		4
.L_42:
        /*0100*/ 	.word	index@(_Z16activationKernelPKfPfi)
        /*0104*/ 	.word	0x00000000


	//----- nvinfo : EIATTR_REGCOUNT
	.align		4
.L_43:
        /*0108*/ 	.byte	0x04, 0x2f
        /*010a*/ 	.short	(.L_45 - .L_44)
	.align		4
.L_44:
        /*010c*/ 	.word	index@(_Z6vecMulPfS_S_i)
        /*0110*/ 	.word	0x0000000c


	//----- nvinfo : EIATTR_FRAME_SIZE
	.align		4
.L_45:
        /*0114*/ 	.byte	0x04, 0x11
        /*0116*/ 	.short	(.L_47 - .L_46)
	.align		4
.L_46:
        /*0118*/ 	.word	index@(_Z6vecMulPfS_S_i)
        /*011c*/ 	.word	0x00000000


	//----- nvinfo : EIATTR_REGCOUNT
	.align		4
.L_47:
        /*0120*/ 	.byte	0x04, 0x2f
        /*0122*/ 	.short	(.L_49 - .L_48)
	.align		4
.L_48:
        /*0124*/ 	.word	index@(_Z14getGradsKernelPfS_S_ffffffffi)
        /*0128*/ 	.word	0x00000012


	//----- nvinfo : EIATTR_FRAME_SIZE
	.align		4
.L_49:
        /*012c*/ 	.byte	0x04, 0x11
        /*012e*/ 	.short	(.L_51 - .L_50)
	.align		4
.L_50:
        /*0130*/ 	.word	index@($__internal_1_$__cuda_sm3x_div_rn_noftz_f32_slowpath)
        /*0134*/ 	.word	0x00000000


	//----- nvinfo : EIATTR_FRAME_SIZE
	.align		4
.L_51:
        /*0138*/ 	.byte	0x04, 0x11
        /*013a*/ 	.short	(.L_53 - .L_52)
	.align		4
.L_52:
        /*013c*/ 	.word	index@($__internal_0_$__cuda_sm20_sqrt_rn_f32_slowpath)
        /*0140*/ 	.word	0x00000000


	//----- nvinfo : EIATTR_FRAME_SIZE
	.align		4
.L_53:
        /*0144*/ 	.byte	0x04, 0x11
        /*0146*/ 	.short	(.L_55 - .L_54)
	.align		4
.L_54:
        /*0148*/ 	.word	index@(_Z14getGradsKernelPfS_S_ffffffffi)
        /*014c*/ 	.word	0x00000000


	//----- nvinfo : EIATTR_REGCOUNT
	.align		4
.L_55:
        /*0150*/ 	.byte	0x04, 0x2f
        /*0152*/ 	.short	(.L_57 - .L_56)
	.align		4
.L_56:
        /*0154*/ 	.word	index@(_Z13softmaxKernelPfif)
        /*0158*/ 	.word	0x0000000a


	//----- nvinfo : EIATTR_FRAME_SIZE
	.align		4
.L_57:
        /*015c*/ 	.byte	0x04, 0x11
        /*015e*/ 	.short	(.L_59 - .L_58)
	.align		4
.L_58:
        /*0160*/ 	.word	index@(_Z13softmaxKernelPfif)
        /*0164*/ 	.word	0x00000000


	//----- nvinfo : EIATTR_MIN_STACK_SIZE
	.align		4
.L_59:
        /*0168*/ 	.byte	0x04, 0x12
        /*016a*/ 	.short	(.L_61 - .L_60)
	.align		4
.L_60:
        /*016c*/ 	.word	index@(_Z13softmaxKernelPfif)
        /*0170*/ 	.word	0x00000000


	//----- nvinfo : EIATTR_MIN_STACK_SIZE
	.align		4
.L_61:
        /*0174*/ 	.byte	0x04, 0x12
        /*0176*/ 	.short	(.L_63 - .L_62)
	.align		4
.L_62:
        /*0178*/ 	.word	index@(_Z14getGradsKernelPfS_S_ffffffffi)
        /*017c*/ 	.word	0x00000000


	//----- nvinfo : EIATTR_MIN_STACK_SIZE
	.align		4
.L_63:
        /*0180*/ 	.byte	0x04, 0x12
        /*0182*/ 	.short	(.L_65 - .L_64)
	.align		4
.L_64:
        /*0184*/ 	.word	index@(_Z6vecMulPfS_S_i)
        /*0188*/ 	.word	0x00000000


	//----- nvinfo : EIATTR_MIN_STACK_SIZE
	.align		4
.L_65:
        /*018c*/ 	.byte	0x04, 0x12
        /*018e*/ 	.short	(.L_67 - .L_66)
	.align		4
.L_66:
        /*0190*/ 	.word	index@(_Z16activationKernelPKfPfi)
        /*0194*/ 	.word	0x00000000


	//----- nvinfo : EIATTR_MIN_STACK_SIZE
	.align		4
.L_67:
        /*0198*/ 	.byte	0x04, 0x12
        /*019a*/ 	.short	(.L_69 - .L_68)
	.align		4
.L_68:
        /*019c*/ 	.word	index@(_Z18getdYdLogitsKerneliPfS_S_iii)
        /*01a0*/ 	.word	0x00000000


	//----- nvinfo : EIATTR_MIN_STACK_SIZE
	.align		4
.L_69:
        /*01a4*/ 	.byte	0x04, 0x12
        /*01a6*/ 	.short	(.L_71 - .L_70)
	.align		4
.L_70:
        /*01a8*/ 	.word	index@(_Z18getdYCurrentKerneliPfS_S_PKfS1_S1_S1_S1_iiiiii)
        /*01ac*/ 	.word	0x00000000


	//----- nvinfo : EIATTR_MIN_STACK_SIZE
	.align		4
.L_71:
        /*01b0*/ 	.byte	0x04, 0x12
        /*01b2*/ 	.short	(.L_73 - .L_72)
	.align		4
.L_72:
        /*01b4*/ 	.word	index@(_Z19computeHHVal4KernelPfPKfS1_S1_S1_i)
        /*01b8*/ 	.word	0x00000000


	//----- nvinfo : EIATTR_MIN_STACK_SIZE
	.align		4
.L_73:
        /*01bc*/ 	.byte	0x04, 0x12
        /*01be*/ 	.short	(.L_75 - .L_74)
	.align		4
.L_74:
        /*01c0*/ 	.word	index@(_Z28computeActivationGradsKernelPfPKfi)
        /*01c4*/ 	.word	0x00000000


	//----- nvinfo : EIATTR_MIN_STACK_SIZE
	.align		4
.L_75:
        /*01c8*/ 	.byte	0x04, 0x12
        /*01ca*/ 	.short	(.L_77 - .L_76)
	.align		4
.L_76:
        /*01cc*/ 	.word	index@(_Z11getdLKerneliPfS_ii)
        /*01d0*/ 	.word	0x00000000


	//----- nvinfo : EIATTR_MIN_STACK_SIZE
	.align		4
.L_77:
        /*01d4*/ 	.byte	0x04, 0x12
        /*01d6*/ 	.short	(.L_79 - .L_78)
	.align		4
.L_78:
        /*01d8*/ 	.word	index@(_Z11getdRKerneliPfS_PKfS1_S1_S1_S1_S1_S1_S1_iiiii)
        /*01dc*/ 	.word	0x00000000


	//----- nvinfo : EIATTR_MIN_STACK_SIZE
	.align		4
.L_79:
        /*01e0*/ 	.byte	0x04, 0x12
        /*01e2*/ 	.short	(.L_81 - .L_80)
	.align		4
.L_80:
        /*01e4*/ 	.word	index@(_Z16preComputeKernelPfS_S_S_S_PKfS1_i)
        /*01e8*/ 	.word	0x00000000
.L_81:


//--------------------- .nv.compat                --------------------------
	.section	.nv.compat,"",@"SHT_CUDA_COMPAT_INFO"
	.align	4
        /*0000*/ 	.byte	0x02, 0x09, 0x00, 0x00, 0x02, 0x02, 0x01, 0x00, 0x02, 0x05, 0x05, 0x00, 0x03, 0x07, 0x01, 0x01
        /*0010*/ 	.byte	0x02, 0x03, 0x00, 0x00, 0x02, 0x06, 0x01, 0x00, 0x04, 0x0b, 0x08, 0x00, 0x01, 0x00, 0x00, 0x00
        /*0020*/ 	.byte	0x00, 0x00, 0x00, 0x00


//--------------------- .nv.info._Z13softmaxKernelPfif --------------------------
	.section	.nv.info._Z13softmaxKernelPfif,"",@"SHT_CUDA_INFO"
	.sectionflags	@""
	.align	4


	//----- nvinfo : EIATTR_CUDA_API_VERSION
	.align		4
        /*0000*/ 	.byte	0x04, 0x37
        /*0002*/ 	.short	(.L_83 - .L_82)
.L_82:
        /*0004*/ 	.word	0x00000082


	//----- nvinfo : EIATTR_KPARAM_INFO
	.align		4
.L_83:
        /*0008*/ 	.byte	0x04, 0x17
        /*000a*/ 	.short	(.L_85 - .L_84)
.L_84:
        /*000c*/ 	.word	0x00000000
        /*0010*/ 	.short	0x0002
        /*0012*/ 	.short	0x000c
        /*0014*/ 	.byte	0x00, 0xf0, 0x11, 0x00


	//----- nvinfo : EIATTR_KPARAM_INFO
	.align		4
.L_85:
        /*0018*/ 	.byte	0x04, 0x17
        /*001a*/ 	.short	(.L_87 - .L_86)
.L_86:
        /*001c*/ 	.word	0x00000000
        /*0020*/ 	.short	0x0001
        /*0022*/ 	.short	0x0008
        /*0024*/ 	.byte	0x00, 0xf0, 0x11, 0x00


	//----- nvinfo : EIATTR_KPARAM_INFO
	.align		4
.L_87:
        /*0028*/ 	.byte	0x04, 0x17
        /*002a*/ 	.short	(.L_89 - .L_88)
.L_88:
        /*002c*/ 	.word	0x00000000
        /*0030*/ 	.short	0x0000
        /*0032*/ 	.short	0x0000
        /*0034*/ 	.byte	0x00, 0xf5, 0x21, 0x00


	//----- nvinfo : EIATTR_SPARSE_MMA_MASK
	.align		4
.L_89:
        /*0038*/ 	.byte	0x03, 0x50
        /*003a*/ 	.short	0x0000


	//----- nvinfo : EIATTR_MAXREG_COUNT
	.align		4
        /*003c*/ 	.byte	0x03, 0x1b
        /*003e*/ 	.short	0x00ff


	//----- nvinfo : EIATTR_MERCURY_ISA_VERSION
	.align		4
        /*0040*/ 	.byte	0x03, 0x5f
        /*0042*/ 	.short	0x0101


	//----- nvinfo : EIATTR_VRC_CTA_INIT_COUNT
	.align		4
        /*0044*/ 	.byte	0x02, 0x4a
	.zero		1
	.zero		1


	//----- nvinfo : EIATTR_EXIT_INSTR_OFFSETS
	.align		4
        /*0048*/ 	.byte	0x04, 0x1c
        /*004a*/ 	.short	(.L_91 - .L_90)


	//   ....[0]....
.L_90:
        /*004c*/ 	.word	0x00000070


	//   ....[1]....
        /*0050*/ 	.word	0x00000190


	//----- nvinfo : EIATTR_CBANK_PARAM_SIZE
	.align		4
.L_91:
        /*0054*/ 	.byte	0x03, 0x19
        /*0056*/ 	.short	0x0010


	//----- nvinfo : EIATTR_PARAM_CBANK
	.align		4
        /*0058*/ 	.byte	0x04, 0x0a
        /*005a*/ 	.short	(.L_93 - .L_92)
	.align		4
.L_92:
        /*005c*/ 	.word	index@(.nv.constant0._Z13softmaxKernelPfif)
        /*0060*/ 	.short	0x0380
        /*0062*/ 	.short	0x0010


	//----- nvinfo : EIATTR_SW_WAR
	.align		4
.L_93:
        /*0064*/ 	.byte	0x04, 0x36
        /*0066*/ 	.short	(.L_95 - .L_94)
.L_94:
        /*0068*/ 	.word	0x00000008
.L_95:


//--------------------- .nv.info._Z14getGradsKernelPfS_S_ffffffffi --------------------------
	.section	.nv.info._Z14getGradsKernelPfS_S_ffffffffi,"",@"SHT_CUDA_INFO"
	.sectionflags	@""
	.align	4


	//----- nvinfo : EIATTR_CUDA_API_VERSION
	.align		4
        /*0000*/ 	.byte	0x04, 0x37
        /*0002*/ 	.short	(.L_97 - .L_96)
.L_96:
        /*0004*/ 	.word	0x00000082


	//----- nvinfo : EIATTR_KPARAM_INFO
	.align		4
.L_97:
        /*0008*/ 	.byte	0x04, 0x17
        /*000a*/ 	.short	(.L_99 - .L_98)
.L_98:
        /*000c*/ 	.word	0x00000000
        /*0010*/ 	.short	0x000b
        /*0012*/ 	.short	0x0038
        /*0014*/ 	.byte	0x00, 0xf0, 0x11, 0x00


	//----- nvinfo : EIATTR_KPARAM_INFO
	.align		4
.L_99:
        /*0018*/ 	.byte	0x04, 0x17
        /*001a*/ 	.short	(.L_101 - .L_100)
.L_100:
        /*001c*/ 	.word	0x00000000
        /*0020*/ 	.short	0x000a
        /*0022*/ 	.short	0x0034
        /*0024*/ 	.byte	0x00, 0xf0, 0x11, 0x00


	//----- nvinfo : EIATTR_KPARAM_INFO
	.align		4
.L_101:
        /*0028*/ 	.byte	0x04, 0x17
        /*002a*/ 	.short	(.L_103 - .L_102)
.L_102:
        /*002c*/ 	.word	0x00000000
        /*0030*/ 	.short	0x0009
        /*0032*/ 	.short	0x0030
        /*0034*/ 	.byte	0x00, 0xf0, 0x11, 0x00


	//----- nvinfo : EIATTR_KPARAM_INFO
	.align		4
.L_103:
        /*0038*/ 	.byte	0x04, 0x17
        /*003a*/ 	.short	(.L_105 - .L_104)
.L_104:
        /*003c*/ 	.word	0x00000000
        /*0040*/ 	.short	0x0008
        /*0042*/ 	.short	0x002c
        /*0044*/ 	.byte	0x00, 0xf0, 0x11, 0x00


	//----- nvinfo : EIATTR_KPARAM_INFO
	.align		4
.L_105:
        /*0048*/ 	.byte	0x04, 0x17
        /*004a*/ 	.short	(.L_107 - .L_106)
.L_106:
        /*004c*/ 	.word	0x00000000
        /*0050*/ 	.short	0x0007
        /*0052*/ 	.short	0x0028
        /*0054*/ 	.byte	0x00, 0xf0, 0x11, 0x00


	//----- nvinfo : EIATTR_KPARAM_INFO
	.align		4
.L_107:
        /*0058*/ 	.byte	0x04, 0x17
        /*005a*/ 	.short	(.L_109 - .L_108)
.L_108:
        /*005c*/ 	.word	0x00000000
        /*0060*/ 	.short	0x0006
        /*0062*/ 	.short	0x0024
        /*0064*/ 	.byte	0x00, 0xf0, 0x11, 0x00


	//----- nvinfo : EIATTR_KPARAM_INFO
	.align		4
.L_109:
        /*0068*/ 	.byte	0x04, 0x17
        /*006a*/ 	.short	(.L_111 - .L_110)
.L_110:
        /*006c*/ 	.word	0x00000000
        /*0070*/ 	.short	0x0005
        /*0072*/ 	.short	0x0020
        /*0074*/ 	.byte	0x00, 0xf0, 0x11, 0x00


	//----- nvinfo : EIATTR_KPARAM_INFO
	.align		4
.L_111:
        /*0078*/ 	.byte	0x04, 0x17
        /*007a*/ 	.short	(.L_113 - .L_112)
.L_112:
        /*007c*/ 	.word	0x00000000
        /*0080*/ 	.short	0x0004
        /*0082*/ 	.short	0x001c
        /*0084*/ 	.byte	0x00, 0xf0, 0x11, 0x00


	//----- nvinfo : EIATTR_KPARAM_INFO
	.align		4
.L_113:
        /*0088*/ 	.byte	0x04, 0x17
        /*008a*/ 	.short	(.L_115 - .L_114)
.L_114:
        /*008c*/ 	.word	0x00000000
        /*0090*/ 	.short	0x0003
        /*0092*/ 	.short	0x0018
        /*0094*/ 	.byte	0x00, 0xf0, 0x11, 0x00


	//----- nvinfo : EIATTR_KPARAM_INFO
	.align		4
.L_115:
        /*0098*/ 	.byte	0x04, 0x17
        /*009a*/ 	.short	(.L_117 - .L_116)
.L_116:
        /*009c*/ 	.word	0x00000000
        /*00a0*/ 	.short	0x0002
        /*00a2*/ 	.short	0x0010
        /*00a4*/ 	.byte	0x00, 0xf5, 0x21, 0x00


	//----- nvinfo : EIATTR_KPARAM_INFO
	.align		4
.L_117:
        /*00a8*/ 	.byte	0x04, 0x17
        /*00aa*/ 	.short	(.L_119 - .L_118)
.L_118:
        /*00ac*/ 	.word	0x00000000
        /*00b0*/ 	.short	0x0001
        /*00b2*/ 	.short	0x0008
        /*00b4*/ 	.byte	0x00, 0xf5, 0x21, 0x00


	//----- nvinfo : EIATTR_KPARAM_INFO
	.align		4
.L_119:
        /*00b8*/ 	.byte	0x04, 0x17
        /*00ba*/ 	.short	(.L_121 - .L_120)
.L_120:
        /*00bc*/ 	.word	0x00000000
        /*00c0*/ 	.short	0x0000
        /*00c2*/ 	.short	0x0000
        /*00c4*/ 	.byte	0x00, 0xf5, 0x21, 0x00


	//----- nvinfo : EIATTR_SPARSE_MMA_MASK
	.align		4
.L_121:
        /*00c8*/ 	.byte	0x03, 0x50
        /*00ca*/ 	.short	0x0000


	//----- nvinfo : EIATTR_MAXREG_COUNT
	.align		4
        /*00cc*/ 	.byte	0x03, 0x1b
        /*00ce*/ 	.short	0x00ff


	//----- nvinfo : EIATTR_MERCURY_ISA_VERSION
	.align		4
        /*00d0*/ 	.byte	0x03, 0x5f
        /*00d2*/ 	.short	0x0101


	//----- nvinfo : EIATTR_VRC_CTA_INIT_COUNT
	.align		4
        /*00d4*/ 	.byte	0x02, 0x4a
	.zero		1
	.zero		1


	//----- nvinfo : EIATTR_EXIT_INSTR_OFFSETS
	.align		4
        /*00d8*/ 	.byte	0x04, 0x1c
        /*00da*/ 	.short	(.L_123 - .L_122)


	//   ....[0]....
.L_122:
        /*00dc*/ 	.word	0x00000070


	//   ....[1]....
        /*00e0*/ 	.word	0x000003f0


	//----- nvinfo : EIATTR_CRS_STACK_SIZE
	.align		4
.L_123:
        /*00e4*/ 	.byte	0x04, 0x1e
        /*00e6*/ 	.short	(.L_125 - .L_124)
.L_124:
        /*00e8*/ 	.word	0x00000000


	//----- nvinfo : EIATTR_CBANK_PARAM_SIZE
	.align		4
.L_125:
        /*00ec*/ 	.byte	0x03, 0x19
        /*00ee*/ 	.short	0x003c


	//----- nvinfo : EIATTR_PARAM_CBANK
	.align		4
        /*00f0*/ 	.byte	0x04, 0x0a
        /*00f2*/ 	.short	(.L_127 - .L_126)
	.align		4
.L_126:
        /*00f4*/ 	.word	index@(.nv.constant0._Z14getGradsKernelPfS_S_ffffffffi)
        /*00f8*/ 	.short	0x0380
        /*00fa*/ 	.short	0x003c


	//----- nvinfo : EIATTR_SW_WAR
	.align		4
.L_127:
        /*00fc*/ 	.byte	0x04, 0x36
        /*00fe*/ 	.short	(.L_129 - .L_128)
.L_128:
        /*0100*/ 	.word	0x00000008
.L_129:


//--------------------- .nv.info._Z6vecMulPfS_S_i --------------------------
	.section	.nv.info._Z6vecMulPfS_S_i,"",@"SHT_CUDA_INFO"
	.sectionflags	@""
	.align	4


	//----- nvinfo : EIATTR_CUDA_API_VERSION
	.align		4
        /*0000*/ 	.byte	0x04, 0x37
        /*0002*/ 	.short	(.L_131 - .L_130)
.L_130:
        /*0004*/ 	.word	0x00000082


	//----- nvinfo : EIATTR_KPARAM_INFO
	.align		4
.L_131:
        /*0008*/ 	.byte	0x04, 0x17
        /*000a*/ 	.short	(.L_133 - .L_132)
.L_132:
        /*000c*/ 	.word	0x00000000
        /*0010*/ 	.short	0x0003
        /*0012*/ 	.short	0x0018
        /*0014*/ 	.byte	0x00, 0xf0, 0x11, 0x00


	//----- nvinfo : EIATTR_KPARAM_INFO
	.align		4
.L_133:
        /*0018*/ 	.byte	0x04, 0x17
        /*001a*/ 	.short	(.L_135 - .L_134)
.L_134:
        /*001c*/ 	.word	0x00000000
        /*0020*/ 	.short	0x0002
        /*0022*/ 	.short	0x0010
        /*0024*/ 	.byte	0x00, 0xf5, 0x21, 0x00


	//----- nvinfo : EIATTR_KPARAM_INFO
	.align		4
.L_135:
        /*0028*/ 	.byte	0x04, 0x17
        /*002a*/ 	.short	(.L_137 - .L_136)
.L_136:
        /*002c*/ 	.word	0x00000000
        /*0030*/ 	.short	0x0001
        /*0032*/ 	.short	0x0008
        /*0034*/ 	.byte	0x00, 0xf5, 0x21, 0x00


	//----- nvinfo : EIATTR_KPARAM_INFO
	.align		4
.L_137:
        /*0038*/ 	.byte	0x04, 0x17
        /*003a*/ 	.short	(.L_139 - .L_138)
.L_138:
        /*003c*/ 	.word	0x00000000
        /*0040*/ 	.short	0x0000
        /*0042*/ 	.short	0x0000
        /*0044*/ 	.byte	0x00, 0xf5, 0x21, 0x00


	//----- nvinfo : EIATTR_SPARSE_MMA_MASK
	.align		4
.L_139:
        /*0048*/ 	.byte	0x03, 0x50
        /*004a*/ 	.short	0x0000


	//----- nvinfo : EIATTR_MAXREG_COUNT
	.align		4
        /*004c*/ 	.byte	0x03, 0x1b
        /*004e*/ 	.short	0x00ff


	//----- nvinfo : EIATTR_MERCURY_ISA_VERSION
	.align		4
        /*0050*/ 	.byte	0x03, 0x5f
        /*0052*/ 	.short	0x0101


	//----- nvinfo : EIATTR_VRC_CTA_INIT_COUNT
	.align		4
        /*0054*/ 	.byte	0x02, 0x4a
	.zero		1
	.zero		1


	//----- nvinfo : EIATTR_EXIT_INSTR_OFFSETS
	.align		4
        /*0058*/ 	.byte	0x04, 0x1c
        /*005a*/ 	.short	(.L_141 - .L_140)


	//   ....[0]....
.L_140:
        /*005c*/ 	.word	0x00000070


	//   ....[1]....
        /*0060*/ 	.word	0x00000130


	//----- nvinfo : EIATTR_CBANK_PARAM_SIZE
	.align		4
.L_141:
        /*0064*/ 	.byte	0x03, 0x19
        /*0066*/ 	.short	0x001c


	//----- nvinfo : EIATTR_PARAM_CBANK
	.align		4
        /*0068*/ 	.byte	0x04, 0x0a
        /*006a*/ 	.short	(.L_143 - .L_142)
	.align		4
.L_142:
        /*006c*/ 	.word	index@(.nv.constant0._Z6vecMulPfS_S_i)
        /*0070*/ 	.short	0x0380
        /*0072*/ 	.short	0x001c


	//----- nvinfo : EIATTR_SW_WAR
	.align		4
.L_143:
        /*0074*/ 	.byte	0x04, 0x36
        /*0076*/ 	.short	(.L_145 - .L_144)
.L_144:
        /*0078*/ 	.word	0x00000008
.L_145:


//--------------------- .nv.info._Z16activationKernelPKfPfi --------------------------
	.section	.nv.info._Z16activationKernelPKfPfi,"",@"SHT_CUDA_INFO"
	.sectionflags	@""
	.align	4


	//----- nvinfo : EIATTR_CUDA_API_VERSION
	.align		4
        /*0000*/ 	.byte	0x04, 0x37
        /*0002*/ 	.short	(.L_147 - .L_146)
.L_146:
        /*0004*/ 	.word	0x00000082


	//----- nvinfo : EIATTR_KPARAM_INFO
	.align		4
.L_147:
        /*0008*/ 	.byte	0x04, 0x17
        /*000a*/ 	.short	(.L_149 - .L_148)
.L_148:
        /*000c*/ 	.word	0x00000000
        /*0010*/ 	.short	0x0002
        /*0012*/ 	.short	0x0010
        /*0014*/ 	.byte	0x00, 0xf0, 0x11, 0x00


	//----- nvinfo : EIATTR_KPARAM_INFO
	.align		4
.L_149:
        /*0018*/ 	.byte	0x04, 0x17
        /*001a*/ 	.short	(.L_151 - .L_150)
.L_150:
        /*001c*/ 	.word	0x00000000
        /*0020*/ 	.short	0x0001
        /*0022*/ 	.short	0x0008
        /*0024*/ 	.byte	0x00, 0xf5, 0x21, 0x00


	//----- nvinfo : EIATTR_KPARAM_INFO
	.align		4
.L_151:
        /*0028*/ 	.byte	0x04, 0x17
        /*002a*/ 	.short	(.L_153 - .L_152)
.L_152:
        /*002c*/ 	.word	0x00000000
        /*0030*/ 	.short	0x0000
        /*0032*/ 	.short	0x0000
        /*0034*/ 	.byte	0x00, 0xf5, 0x21, 0x00


	//----- nvinfo : EIATTR_SPARSE_MMA_MASK
	.align		4
.L_153:
        /*0038*/ 	.byte	0x03, 0x50
        /*003a*/ 	.short	0x0000


	//----- nvinfo : EIATTR_MAXREG_COUNT
	.align		4
        /*003c*/ 	.byte	0x03, 0x1b
        /*003e*/ 	.short	0x00ff


	//----- nvinfo : EIATTR_MERCURY_ISA_VERSION
	.align		4
        /*0040*/ 	.byte	0x03, 0x5f
        /*0042*/ 	.short	0x0101


	//----- nvinfo : EIATTR_VRC_CTA_INIT_COUNT
	.align		4
        /*0044*/ 	.byte	0x02, 0x4a
	.zero		1
	.zero		1


	//----- nvinfo : EIATTR_EXIT_INSTR_OFFSETS
	.align		4
        /*0048*/ 	.byte	0x04, 0x1c
        /*004a*/ 	.short	(.L_155 - .L_154)


	//   ....[0]....
.L_154:
        /*004c*/ 	.word	0x00000070


	//   ....[1]....
        /*0050*/ 	.word	0x00000230


	//----- nvinfo : EIATTR_CRS_STACK_SIZE
	.align		4
.L_155:
        /*0054*/ 	.byte	0x04, 0x1e
        /*0056*/ 	.short	(.L_157 - .L_156)
.L_156:
        /*0058*/ 	.word	0x00000000


	//----- nvinfo : EIATTR_CBANK_PARAM_SIZE
	.align		4
.L_157:
        /*005c*/ 	.byte	0x03, 0x19
        /*005e*/ 	.short	0x0014


	//----- nvinfo : EIATTR_PARAM_CBANK
	.align		4
        /*0060*/ 	.byte	0x04, 0x0a
        /*0062*/ 	.short	(.L_159 - .L_158)
	.align		4
.L_158:
        /*0064*/ 	.word	index@(.nv.constant0._Z16activationKernelPKfPfi)
        /*0068*/ 	.short	0x0380
        /*006a*/ 	.short	0x0014


	//----- nvinfo : EIATTR_SW_WAR
	.align		4
.L_159:
        /*006c*/ 	.byte	0x04, 0x36
        /*006e*/ 	.short	(.L_161 - .L_160)
.L_160:
        /*0070*/ 	.word	0x00000008
.L_161:


//--------------------- .nv.info._Z18getdYdLogitsKerneliPfS_S_iii --------------------------
	.section	.nv.info._Z18getdYdLogitsKerneliPfS_S_iii,"",@"SHT_CUDA_INFO"
	.sectionflags	@""
	.align	4


	//----- nvinfo : EIATTR_CUDA_API_VERSION
	.align		4
        /*0000*/ 	.byte	0x04, 0x37
        /*0002*/ 	.short	(.L_163 - .L_162)
.L_162:
        /*0004*/ 	.word	0x00000082


	//----- nvinfo : EIATTR_KPARAM_INFO
	.align		4
.L_163:
        /*0008*/ 	.byte	0x04, 0x17
        /*000a*/ 	.short	(.L_165 - .L_164)
.L_164:
        /*000c*/ 	.word	0x00000000
        /*0010*/ 	.short	0x0006
        /*0012*/ 	.short	0x0028
        /*0014*/ 	.byte	0x00, 0xf0, 0x11, 0x00


	//----- nvinfo : EIATTR_KPARAM_INFO
	.align		4
.L_165:
        /*0018*/ 	.byte	0x04, 0x17
        /*001a*/ 	.short	(.L_167 - .L_166)
.L_166:
        /*001c*/ 	.word	0x00000000
        /*0020*/ 	.short	0x0005
        /*0022*/ 	.short	0x0024
        /*0024*/ 	.byte	0x00, 0xf0, 0x11, 0x00


	//----- nvinfo : EIATTR_KPARAM_INFO
	.align		4
.L_167:
        /*0028*/ 	.byte	0x04, 0x17
        /*002a*/ 	.short	(.L_169 - .L_168)
.L_168:
        /*002c*/ 	.word	0x00000000
        /*0030*/ 	.short	0x0004
        /*0032*/ 	.short	0x0020
        /*0034*/ 	.byte	0x00, 0xf0, 0x11, 0x00


	//----- nvinfo : EIATTR_KPARAM_INFO
	.align		4
.L_169:
        /*0038*/ 	.byte	0x04, 0x17
        /*003a*/ 	.short	(.L_171 - .L_170)
.L_170:
        /*003c*/ 	.word	0x00000000
        /*0040*/ 	.short	0x0003
        /*0042*/ 	.short	0x0018
        /*0044*/ 	.byte	0x00, 0xf5, 0x21, 0x00


	//----- nvinfo : EIATTR_KPARAM_INFO
	.align		4
.L_171:
        /*0048*/ 	.byte	0x04, 0x17
        /*004a*/ 	.short	(.L_173 - .L_172)
.L_172:
        /*004c*/ 	.word	0x00000000
        /*0050*/ 	.short	0x0002
        /*0052*/ 	.short	0x0010
        /*0054*/ 	.byte	0x00, 0xf5, 0x21, 0x00


	//----- nvinfo : EIATTR_KPARAM_INFO
	.align		4
.L_173:
        /*0058*/ 	.byte	0x04, 0x17
        /*005a*/ 	.short	(.L_175 - .L_174)
.L_174:
        /*005c*/ 	.word	0x00000000
        /*0060*/ 	.short	0x0001
        /*0062*/ 	.short	0x0008
        /*0064*/ 	.byte	0x00, 0xf5, 0x21, 0x00


	//----- nvinfo : EIATTR_KPARAM_INFO
	.align		4
.L_175:
        /*0068*/ 	.byte	0x04, 0x17
        /*006a*/ 	.short	(.L_177 - .L_176)
.L_176:
        /*006c*/ 	.word	0x00000000
        /*0070*/ 	.short	0x0000
        /*0072*/ 	.short	0x0000
        /*0074*/ 	.byte	0x00, 0xf0, 0x11, 0x00


	//----- nvinfo : EIATTR_SPARSE_MMA_MASK
	.align		4
.L_177:
        /*0078*/ 	.byte	0x03, 0x50
        /*007a*/ 	.short	0x0000


	//----- nvinfo : EIATTR_MAXREG_COUNT
	.align		4
        /*007c*/ 	.byte	0x03, 0x1b
        /*007e*/ 	.short	0x00ff


	//----- nvinfo : EIATTR_MERCURY_ISA_VERSION
	.align		4
        /*0080*/ 	.byte	0x03, 0x5f
        /*0082*/ 	.short	0x0101


	//----- nvinfo : EIATTR_VRC_CTA_INIT_COUNT
	.align		4
        /*0084*/ 	.byte	0x02, 0x4a
	.zero		1
	.zero		1


	//----- nvinfo : EIATTR_EXIT_INSTR_OFFSETS
	.align		4
        /*0088*/ 	.byte	0x04, 0x1c
        /*008a*/ 	.short	(.L_179 - .L_178)


	//   ....[0]....
.L_178:
        /*008c*/ 	.word	0x000000c0


	//   ....[1]....
        /*0090*/ 	.word	0x00000170


	//----- nvinfo : EIATTR_CBANK_PARAM_SIZE
	.align		4
.L_179:
        /*0094*/ 	.byte	0x03, 0x19
        /*0096*/ 	.short	0x002c


	//----- nvinfo : EIATTR_PARAM_CBANK
	.align		4
        /*0098*/ 	.byte	0x04, 0x0a
        /*009a*/ 	.short	(.L_181 - .L_180)
	.align		4
.L_180:
        /*009c*/ 	.word	index@(.nv.constant0._Z18getdYdLogitsKerneliPfS_S_iii)
        /*00a0*/ 	.short	0x0380
        /*00a2*/ 	.short	0x002c


	//----- nvinfo : EIATTR_SW_WAR
	.align		4
.L_181:
        /*00a4*/ 	.byte	0x04, 0x36
        /*00a6*/ 	.short	(.L_183 - .L_182)
.L_182:
        /*00a8*/ 	.word	0x00000008
.L_183:


//--------------------- .nv.info._Z18getdYCurrentKerneliPfS_S_PKfS1_S1_S1_S1_iiiiii --------------------------
	.section	.nv.info._Z18getdYCurrentKerneliPfS_S_PKfS1_S1_S1_S1_iiiiii,"",@"SHT_CUDA_INFO"
	.sectionflags	@""
	.align	4


	//----- nvinfo : EIATTR_CUDA_API_VERSION
	.align		4
        /*0000*/ 	.byte	0x04, 0x37
        /*0002*/ 	.short	(.L_185 - .L_184)
.L_184:
        /*0004*/ 	.word	0x00000082


	//----- nvinfo : EIATTR_KPARAM_INFO
	.align		4
.L_185:
        /*0008*/ 	.byte	0x04, 0x17
        /*000a*/ 	.short	(.L_187 - .L_186)
.L_186:
        /*000c*/ 	.word	0x00000000
        /*0010*/ 	.short	0x000e
        /*0012*/ 	.short	0x005c
        /*0014*/ 	.byte	0x00, 0xf0, 0x11, 0x00


	//----- nvinfo : EIATTR_KPARAM_INFO
	.align		4
.L_187:
        /*0018*/ 	.byte	0x04, 0x17
        /*001a*/ 	.short	(.L_189 - .L_188)
.L_188:
        /*001c*/ 	.word	0x00000000
        /*0020*/ 	.short	0x000d
        /*0022*/ 	.short	0x0058
        /*0024*/ 	.byte	0x00, 0xf0, 0x11, 0x00


	//----- nvinfo : EIATTR_KPARAM_INFO
	.align		4
.L_189:
        /*0028*/ 	.byte	0x04, 0x17
        /*002a*/ 	.short	(.L_191 - .L_190)
.L_190:
        /*002c*/ 	.word	0x00000000
        /*0030*/ 	.short	0x000c
        /*0032*/ 	.short	0x0054
        /*0034*/ 	.byte	0x00, 0xf0, 0x11, 0x00


	//----- nvinfo : EIATTR_KPARAM_INFO
	.align		4
.L_191:
        /*0038*/ 	.byte	0x04, 0x17
        /*003a*/ 	.short	(.L_193 - .L_192)
.L_192:
        /*003c*/ 	.word	0x00000000
        /*0040*/ 	.short	0x000b
        /*0042*/ 	.short	0x0050
        /*0044*/ 	.byte	0x00, 0xf0, 0x11, 0x00


	//----- nvinfo : EIATTR_KPARAM_INFO
	.align		4
.L_193:
        /*0048*/ 	.byte	0x04, 0x17
        /*004a*/ 	.short	(.L_195 - .L_194)
.L_194:
        /*004c*/ 	.word	0x00000000
        /*0050*/ 	.short	0x000a
        /*0052*/ 	.short	0x004c
        /*0054*/ 	.byte	0x00, 0xf0, 0x11, 0x00


	//----- nvinfo : EIATTR_KPARAM_INFO
	.align		4
.L_195:
        /*0058*/ 	.byte	0x04, 0x17
        /*005a*/ 	.short	(.L_197 - .L_196)
.L_196:
        /*005c*/ 	.word	0x00000000
        /*0060*/ 	.short	0x0009
        /*0062*/ 	.short	0x0048
        /*0064*/ 	.byte	0x00, 0xf0, 0x11, 0x00


	//----- nvinfo : EIATTR_KPARAM_INFO
	.align		4
.L_197:
        /*0068*/ 	.byte	0x04, 0x17
        /*006a*/ 	.short	(.L_199 - .L_198)
.L_198:
        /*006c*/ 	.word	0x00000000
        /*0070*/ 	.short	0x0008
        /*0072*/ 	.short	0x0040
        /*0074*/ 	.byte	0x00, 0xf5, 0x21, 0x00


	//----- nvinfo : EIATTR_KPARAM_INFO
	.align		4
.L_199:
        /*0078*/ 	.byte	0x04, 0x17
        /*007a*/ 	.short	(.L_201 - .L_200)
.L_200:
        /*007c*/ 	.word	0x00000000
        /*0080*/ 	.short	0x0007
        /*0082*/ 	.short	0x0038
        /*0084*/ 	.byte	0x00, 0xf5, 0x21, 0x00


	//----- nvinfo : EIATTR_KPARAM_INFO
	.align		4
.L_201:
        /*0088*/ 	.byte	0x04, 0x17
        /*008a*/ 	.short	(.L_203 - .L_202)
.L_202:
        /*008c*/ 	.word	0x00000000
        /*0090*/ 	.short	0x0006
        /*0092*/ 	.short	0x0030
        /*0094*/ 	.byte	0x00, 0xf5, 0x21, 0x00


	//----- nvinfo : EIATTR_KPARAM_INFO
	.align		4
.L_203:
        /*0098*/ 	.byte	0x04, 0x17
        /*009a*/ 	.short	(.L_205 - .L_204)
.L_204:
        /*009c*/ 	.word	0x00000000
        /*00a0*/ 	.short	0x0005
        /*00a2*/ 	.short	0x0028
        /*00a4*/ 	.byte	0x00, 0xf5, 0x21, 0x00


	//----- nvinfo : EIATTR_KPARAM_INFO
	.align		4
.L_205:
        /*00a8*/ 	.byte	0x04, 0x17
        /*00aa*/ 	.short	(.L_207 - .L_206)
.L_206:
        /*00ac*/ 	.word	0x00000000
        /*00b0*/ 	.short	0x0004
        /*00b2*/ 	.short	0x0020
        /*00b4*/ 	.byte	0x00, 0xf5, 0x21, 0x00


	//----- nvinfo : EIATTR_KPARAM_INFO
	.align		4
.L_207:
        /*00b8*/ 	.byte	0x04, 0x17
        /*00ba*/ 	.short	(.L_209 - .L_208)
.L_208:
        /*00bc*/ 	.word	0x00000000
        /*00c0*/ 	.short	0x0003
        /*00c2*/ 	.short	0x0018
        /*00c4*/ 	.byte	0x00, 0xf5, 0x21, 0x00


	//----- nvinfo : EIATTR_KPARAM_INFO
	.align		4
.L_209:
        /*00c8*/ 	.byte	0x04, 0x17
        /*00ca*/ 	.short	(.L_211 - .L_210)
.L_210:
        /*00cc*/ 	.word	0x00000000
        /*00d0*/ 	.short	0x0002
        /*00d2*/ 	.short	0x0010
        /*00d4*/ 	.byte	0x00, 0xf5, 0x21, 0x00


	//----- nvinfo : EIATTR_KPARAM_INFO
	.align		4
.L_211:
        /*00d8*/ 	.byte	0x04, 0x17
        /*00da*/ 	.short	(.L_213 - .L_212)
.L_212:
        /*00dc*/ 	.word	0x00000000
        /*00e0*/ 	.short	0x0001
        /*00e2*/ 	.short	0x0008
        /*00e4*/ 	.byte	0x00, 0xf5, 0x21, 0x00


	//----- nvinfo : EIATTR_KPARAM_INFO
	.align		4
.L_213:
        /*00e8*/ 	.byte	0x04, 0x17
        /*00ea*/ 	.short	(.L_215 - .L_214)
.L_214:
        /*00ec*/ 	.word	0x00000000
        /*00f0*/ 	.short	0x0000
        /*00f2*/ 	.short	0x0000
        /*00f4*/ 	.byte	0x00, 0xf0, 0x11, 0x00


	//----- nvinfo : EIATTR_SPARSE_MMA_MASK
	.align		4
.L_215:
        /*00f8*/ 	.byte	0x03, 0x50
        /*00fa*/ 	.short	0x0000


	//----- nvinfo : EIATTR_MAXREG_COUNT
	.align		4
        /*00fc*/ 	.byte	0x03, 0x1b
        /*00fe*/ 	.short	0x00ff


	//----- nvinfo : EIATTR_MERCURY_ISA_VERSION
	.align		4
        /*0100*/ 	.byte	0x03, 0x5f
        /*0102*/ 	.short	0x0101


	//----- nvinfo : EIATTR_VRC_CTA_INIT_COUNT
	.align		4
        /*0104*/ 	.byte	0x02, 0x4a
	.zero		1
	.zero		1


	//----- nvinfo : EIATTR_EXIT_INSTR_OFFSETS
	.align		4
        /*0108*/ 	.byte	0x04, 0x1c
        /*010a*/ 	.short	(.L_217 - .L_216)


	//   ....[0]....
.L_216:
        /*010c*/ 	.word	0x000000e0


	//   ....[1]....
        /*0110*/ 	.word	0x000004b0


	//----- nvinfo : EIATTR_CRS_STACK_SIZE
	.align		4
.L_217:
        /*0114*/ 	.byte	0x04, 0x1e
        /*0116*/ 	.short	(.L_219 - .L_218)
.L_218:
        /*0118*/ 	.word	0x00000000


	//----- nvinfo : EIATTR_CBANK_PARAM_SIZE
	.align		4
.L_219:
        /*011c*/ 	.byte	0x03, 0x19
        /*011e*/ 	.short	0x0060


	//----- nvinfo : EIATTR_PARAM_CBANK
	.align		4
        /*0120*/ 	.byte	0x04, 0x0a
        /*0122*/ 	.short	(.L_221 - .L_220)
	.align		4
.L_220:
        /*0124*/ 	.word	index@(.nv.constant0._Z18getdYCurrentKerneliPfS_S_PKfS1_S1_S1_S1_iiiiii)
        /*0128*/ 	.short	0x0380
        /*012a*/ 	.short	0x0060


	//----- nvinfo : EIATTR_SW_WAR
	.align		4
.L_221:
        /*012c*/ 	.byte	0x04, 0x36
        /*012e*/ 	.short	(.L_223 - .L_222)
.L_222:
        /*0130*/ 	.word	0x00000008
.L_223:


//--------------------- .nv.info._Z19computeHHVal4KernelPfPKfS1_S1_S1_i --------------------------
	.section	.nv.info._Z19computeHHVal4KernelPfPKfS1_S1_S1_i,"",@"SHT_CUDA_INFO"
	.sectionflags	@""
	.align	4


	//----- nvinfo : EIATTR_CUDA_API_VERSION
	.align		4
        /*0000*/ 	.byte	0x04, 0x37
        /*0002*/ 	.short	(.L_225 - .L_224)
.L_224:
        /*0004*/ 	.word	0x00000082


	//----- nvinfo : EIATTR_KPARAM_INFO
	.align		4
.L_225:
        /*0008*/ 	.byte	0x04, 0x17
        /*000a*/ 	.short	(.L_227 - .L_226)
.L_226:
        /*000c*/ 	.word	0x00000000
        /*0010*/ 	.short	0x0005
        /*0012*/ 	.short	0x0028
        /*0014*/ 	.byte	0x00, 0xf0, 0x11, 0x00


	//----- nvinfo : EIATTR_KPARAM_INFO
	.align		4
.L_227:
        /*0018*/ 	.byte	0x04, 0x17
        /*001a*/ 	.short	(.L_229 - .L_228)
.L_228:
        /*001c*/ 	.word	0x00000000
        /*0020*/ 	.short	0x0004
        /*0022*/ 	.short	0x0020
        /*0024*/ 	.byte	0x00, 0xf5, 0x21, 0x00


	//----- nvinfo : EIATTR_KPARAM_INFO
	.align		4
.L_229:
        /*0028*/ 	.byte	0x04, 0x17
        /*002a*/ 	.short	(.L_231 - .L_230)
.L_230:
        /*002c*/ 	.word	0x00000000
        /*0030*/ 	.short	0x0003
        /*0032*/ 	.short	0x0018
        /*0034*/ 	.byte	0x00, 0xf5, 0x21, 0x00


	//----- nvinfo : EIATTR_KPARAM_INFO
	.align		4
.L_231:
        /*0038*/ 	.byte	0x04, 0x17
        /*003a*/ 	.short	(.L_233 - .L_232)
.L_232:
        /*003c*/ 	.word	0x00000000
        /*0040*/ 	.short	0x0002
        /*0042*/ 	.short	0x0010
        /*0044*/ 	.byte	0x00, 0xf5, 0x21, 0x00


	//----- nvinfo : EIATTR_KPARAM_INFO
	.align		4
.L_233:
        /*0048*/ 	.byte	0x04, 0x17
        /*004a*/ 	.short	(.L_235 - .L_234)
.L_234:
        /*004c*/ 	.word	0x00000000
        /*0050*/ 	.short	0x0001
        /*0052*/ 	.short	0x0008
        /*0054*/ 	.byte	0x00, 0xf5, 0x21, 0x00


	//----- nvinfo : EIATTR_KPARAM_INFO
	.align		4
.L_235:
        /*0058*/ 	.byte	0x04, 0x17
        /*005a*/ 	.short	(.L_237 - .L_236)
.L_236:
        /*005c*/ 	.word	0x00000000
        /*0060*/ 	.short	0x0000
        /*0062*/ 	.short	0x0000
        /*0064*/ 	.byte	0x00, 0xf5, 0x21, 0x00


	//----- nvinfo : EIATTR_SPARSE_MMA_MASK
	.align		4
.L_237:
        /*0068*/ 	.byte	0x03, 0x50
        /*006a*/ 	.short	0x0000


	//----- nvinfo : EIATTR_MAXREG_COUNT
	.align		4
        /*006c*/ 	.byte	0x03, 0x1b
        /*006e*/ 	.short	0x00ff


	//----- nvinfo : EIATTR_MERCURY_ISA_VERSION
	.align		4
        /*0070*/ 	.byte	0x03, 0x5f
        /*0072*/ 	.short	0x0101


	//----- nvinfo : EIATTR_VRC_CTA_INIT_COUNT
	.align		4
        /*0074*/ 	.byte	0x02, 0x4a
	.zero		1
	.zero		1


	//----- nvinfo : EIATTR_EXIT_INSTR_OFFSETS
	.align		4
        /*0078*/ 	.byte	0x04, 0x1c
        /*007a*/ 	.short	(.L_239 - .L_238)


	//   ....[0]....
.L_238:
        /*007c*/ 	.word	0x000000c0


	//   ....[1]....
        /*0080*/ 	.word	0x00000210


	//----- nvinfo : EIATTR_CBANK_PARAM_SIZE
	.align		4
.L_239:
        /*0084*/ 	.byte	0x03, 0x19
        /*0086*/ 	.short	0x002c


	//----- nvinfo : EIATTR_PARAM_CBANK
	.align		4
        /*0088*/ 	.byte	0x04, 0x0a
        /*008a*/ 	.short	(.L_241 - .L_240)
	.align		4
.L_240:
        /*008c*/ 	.word	index@(.nv.constant0._Z19computeHHVal4KernelPfPKfS1_S1_S1_i)
        /*0090*/ 	.short	0x0380
        /*0092*/ 	.short	0x002c


	//----- nvinfo : EIATTR_SW_WAR
	.align		4
.L_241:
        /*0094*/ 	.byte	0x04, 0x36
        /*0096*/ 	.short	(.L_243 - .L_242)
.L_242:
        /*0098*/ 	.word	0x00000008
.L_243:


//--------------------- .nv.info._Z28computeActivationGradsKernelPfPKfi --------------------------
	.section	.nv.info._Z28computeActivationGradsKernelPfPKfi,"",@"SHT_CUDA_INFO"
	.sectionflags	@""
	.align	4


	//----- nvinfo : EIATTR_CUDA_API_VERSION
	.align		4
        /*0000*/ 	.byte	0x04, 0x37
        /*0002*/ 	.short	(.L_245 - .L_244)
.L_244:
        /*0004*/ 	.word	0x00000082


	//----- nvinfo : EIATTR_KPARAM_INFO
	.align		4
.L_245:
        /*0008*/ 	.byte	0x04, 0x17
        /*000a*/ 	.short	(.L_247 - .L_246)
.L_246:
        /*000c*/ 	.word	0x00000000
        /*0010*/ 	.short	0x0002
        /*0012*/ 	.short	0x0010
        /*0014*/ 	.byte	0x00, 0xf0, 0x11, 0x00


	//----- nvinfo : EIATTR_KPARAM_INFO
	.align		4
.L_247:
        /*0018*/ 	.byte	0x04, 0x17
        /*001a*/ 	.short	(.L_249 - .L_248)
.L_248:
        /*001c*/ 	.word	0x00000000
        /*0020*/ 	.short	0x0001
        /*0022*/ 	.short	0x0008
        /*0024*/ 	.byte	0x00, 0xf5, 0x21, 0x00


	//----- nvinfo : EIATTR_KPARAM_INFO
	.align		4
.L_249:
        /*0028*/ 	.byte	0x04, 0x17
        /*002a*/ 	.short	(.L_251 - .L_250)
.L_250:
        /*002c*/ 	.word	0x00000000
        /*0030*/ 	.short	0x0000
        /*0032*/ 	.short	0x0000
        /*0034*/ 	.byte	0x00, 0xf5, 0x21, 0x00


	//----- nvinfo : EIATTR_SPARSE_MMA_MASK
	.align		4
.L_251:
        /*0038*/ 	.byte	0x03, 0x50
        /*003a*/ 	.short	0x0000


	//----- nvinfo : EIATTR_MAXREG_COUNT
	.align		4
        /*003c*/ 	.byte	0x03, 0x1b
        /*003e*/ 	.short	0x00ff


	//----- nvinfo : EIATTR_MERCURY_ISA_VERSION
	.align		4
        /*0040*/ 	.byte	0x03, 0x5f
        /*0042*/ 	.short	0x0101


	//----- nvinfo : EIATTR_VRC_CTA_INIT_COUNT
	.align		4
        /*0044*/ 	.byte	0x02, 0x4a
	.zero		1
	.zero		1


	//----- nvinfo : EIATTR_EXIT_INSTR_OFFSETS
	.align		4
        /*0048*/ 	.byte	0x04, 0x1c
        /*004a*/ 	.short	(.L_253 - .L_252)


	//   ....[0]....
.L_252:
        /*004c*/ 	.word	0x00000070


	//   ....[1]....
        /*0050*/ 	.word	0x00000220


	//----- nvinfo : EIATTR_CRS_STACK_SIZE
	.align		4
.L_253:
        /*0054*/ 	.byte	0x04, 0x1e
        /*0056*/ 	.short	(.L_255 - .L_254)
.L_254:
        /*0058*/ 	.word	0x00000000


	//----- nvinfo : EIATTR_CBANK_PARAM_SIZE
	.align		4
.L_255:
        /*005c*/ 	.byte	0x03, 0x19
        /*005e*/ 	.short	0x0014


	//----- nvinfo : EIATTR_PARAM_CBANK
	.align		4
        /*0060*/ 	.byte	0x04, 0x0a
        /*0062*/ 	.short	(.L_257 - .L_256)
	.align		4
.L_256:
        /*0064*/ 	.word	index@(.nv.constant0._Z28computeActivationGradsKernelPfPKfi)
        /*0068*/ 	.short	0x0380
        /*006a*/ 	.short	0x0014


	//----- nvinfo : EIATTR_SW_WAR
	.align		4
.L_257:
        /*006c*/ 	.byte	0x04, 0x36
        /*006e*/ 	.short	(.L_259 - .L_258)
.L_258:
        /*0070*/ 	.word	0x00000008
.L_259:


//--------------------- .nv.info._Z11getdLKerneliPfS_ii --------------------------
	.section	.nv.info._Z11getdLKerneliPfS_ii,"",@"SHT_CUDA_INFO"
	.sectionflags	@""
	.align	4


	//----- nvinfo : EIATTR_CUDA_API_VERSION
	.align		4
        /*0000*/ 	.byte	0x04, 0x37
        /*0002*/ 	.short	(.L_261 - .L_260)
.L_260:
        /*0004*/ 	.word	0x00000082


	//----- nvinfo : EIATTR_KPARAM_INFO
	.align		4
.L_261:
        /*0008*/ 	.byte	0x04, 0x17
        /*000a*/ 	.short	(.L_263 - .L_262)
.L_262:
        /*000c*/ 	.word	0x00000000
        /*0010*/ 	.short	0x0004
        /*0012*/ 	.short	0x001c
        /*0014*/ 	.byte	0x00, 0xf0, 0x11, 0x00


	//----- nvinfo : EIATTR_KPARAM_INFO
	.align		4
.L_263:
        /*0018*/ 	.byte	0x04, 0x17
        /*001a*/ 	.short	(.L_265 - .L_264)
.L_264:
        /*001c*/ 	.word	0x00000000
        /*0020*/ 	.short	0x0003
        /*0022*/ 	.short	0x0018
        /*0024*/ 	.byte	0x00, 0xf0, 0x11, 0x00


	//----- nvinfo : EIATTR_KPARAM_INFO
	.align		4
.L_265:
        /*0028*/ 	.byte	0x04, 0x17
        /*002a*/ 	.short	(.L_267 - .L_266)
.L_266:
        /*002c*/ 	.word	0x00000000
        /*0030*/ 	.short	0x0002
        /*0032*/ 	.short	0x0010
        /*0034*/ 	.byte	0x00, 0xf5, 0x21, 0x00


	//----- nvinfo : EIATTR_KPARAM_INFO
	.align		4
.L_267:
        /*0038*/ 	.byte	0x04, 0x17
        /*003a*/ 	.short	(.L_269 - .L_268)
.L_268:
        /*003c*/ 	.word	0x00000000
        /*0040*/ 	.short	0x0001
        /*0042*/ 	.short	0x0008
        /*0044*/ 	.byte	0x00, 0xf5, 0x21, 0x00


	//----- nvinfo : EIATTR_KPARAM_INFO
	.align		4
.L_269:
        /*0048*/ 	.byte	0x04, 0x17
        /*004a*/ 	.short	(.L_271 - .L_270)
.L_270:
        /*004c*/ 	.word	0x00000000
        /*0050*/ 	.short	0x0000
        /*0052*/ 	.short	0x0000
        /*0054*/ 	.byte	0x00, 0xf0, 0x11, 0x00


	//----- nvinfo : EIATTR_SPARSE_MMA_MASK
	.align		4
.L_271:
        /*0058*/ 	.byte	0x03, 0x50
        /*005a*/ 	.short	0x0000


	//----- nvinfo : EIATTR_MAXREG_COUNT
	.align		4
        /*005c*/ 	.byte	0x03, 0x1b
        /*005e*/ 	.short	0x00ff


	//----- nvinfo : EIATTR_MERCURY_ISA_VERSION
	.align		4
        /*0060*/ 	.byte	0x03, 0x5f
        /*0062*/ 	.short	0x0101


	//----- nvinfo : EIATTR_VRC_CTA_INIT_COUNT
	.align		4
        /*0064*/ 	.byte	0x02, 0x4a
	.zero		1
	.zero		1


	//----- nvinfo : EIATTR_EXIT_INSTR_OFFSETS
	.align		4
        /*0068*/ 	.byte	0x04, 0x1c
        /*006a*/ 	.short	(.L_273 - .L_272)


	//   ....[0]....
.L_272:
        /*006c*/ 	.word	0x00000070


	//   ....[1]....
        /*0070*/ 	.word	0x00000350


	//----- nvinfo : EIATTR_CRS_STACK_SIZE
	.align		4
.L_273:
        /*0074*/ 	.byte	0x04, 0x1e
        /*0076*/ 	.short	(.L_275 - .L_274)
.L_274:
        /*0078*/ 	.word	0x00000000


	//----- nvinfo : EIATTR_CBANK_PARAM_SIZE
	.align		4
.L_275:
        /*007c*/ 	.byte	0x03, 0x19
        /*007e*/ 	.short	0x0020


	//----- nvinfo : EIATTR_PARAM_CBANK
	.align		4
        /*0080*/ 	.byte	0x04, 0x0a
        /*0082*/ 	.short	(.L_277 - .L_276)
	.align		4
.L_276:
        /*0084*/ 	.word	index@(.nv.constant0._Z11getdLKerneliPfS_ii)
        /*0088*/ 	.short	0x0380
        /*008a*/ 	.short	0x0020


	//----- nvinfo : EIATTR_SW_WAR
	.align		4
.L_277:
        /*008c*/ 	.byte	0x04, 0x36
        /*008e*/ 	.short	(.L_279 - .L_278)
.L_278:
        /*0090*/ 	.word	0x00000008
.L_279:


//--------------------- .nv.info._Z11getdRKerneliPfS_PKfS1_S1_S1_S1_S1_S1_S1_iiiii --------------------------
	.section	.nv.info._Z11getdRKerneliPfS_PKfS1_S1_S1_S1_S1_S1_S1_iiiii,"",@"SHT_CUDA_INFO"
	.sectionflags	@""
	.align	4


	//----- nvinfo : EIATTR_CUDA_API_VERSION
	.align		4
        /*0000*/ 	.byte	0x04, 0x37
        /*0002*/ 	.short	(.L_281 - .L_280)
.L_280:
        /*0004*/ 	.word	0x00000082


	//----- nvinfo : EIATTR_KPARAM_INFO
	.align		4
.L_281:
        /*0008*/ 	.byte	0x04, 0x17
        /*000a*/ 	.short	(.L_283 - .L_282)
.L_282:
        /*000c*/ 	.word	0x00000000
        /*0010*/ 	.short	0x000f
        /*0012*/ 	.short	0x0068
        /*0014*/ 	.byte	0x00, 0xf0, 0x11, 0x00


	//----- nvinfo : EIATTR_KPARAM_INFO
	.align		4
.L_283:
        /*0018*/ 	.byte	0x04, 0x17
        /*001a*/ 	.short	(.L_285 - .L_284)
.L_284:
        /*001c*/ 	.word	0x00000000
        /*0020*/ 	.short	0x000e
        /*0022*/ 	.short	0x0064
        /*0024*/ 	.byte	0x00, 0xf0, 0x11, 0x00


	//----- nvinfo : EIATTR_KPARAM_INFO
	.align		4
.L_285:
        /*0028*/ 	.byte	0x04, 0x17
        /*002a*/ 	.short	(.L_287 - .L_286)
.L_286:
        /*002c*/ 	.word	0x00000000
        /*0030*/ 	.short	0x000d
        /*0032*/ 	.short	0x0060
        /*0034*/ 	.byte	0x00, 0xf0, 0x11, 0x00


	//----- nvinfo : EIATTR_KPARAM_INFO
	.align		4
.L_287:
        /*0038*/ 	.byte	0x04, 0x17
        /*003a*/ 	.short	(.L_289 - .L_288)
.L_288:
        /*003c*/ 	.word	0x00000000
        /*0040*/ 	.short	0x000c
        /*0042*/ 	.short	0x005c
        /*0044*/ 	.byte	0x00, 0xf0, 0x11, 0x00


	//----- nvinfo : EIATTR_KPARAM_INFO
	.align		4
.L_289:
        /*0048*/ 	.byte	0x04, 0x17
        /*004a*/ 	.short	(.L_291 - .L_290)
.L_290:
        /*004c*/ 	.word	0x00000000
        /*0050*/ 	.short	0x000b
        /*0052*/ 	.short	0x0058
        /*0054*/ 	.byte	0x00, 0xf0, 0x11, 0x00


	//----- nvinfo : EIATTR_KPARAM_INFO
	.align		4
.L_291:
        /*0058*/ 	.byte	0x04, 0x17
        /*005a*/ 	.short	(.L_293 - .L_292)
.L_292:
        /*005c*/ 	.word	0x00000000
        /*0060*/ 	.short	0x000a
        /*0062*/ 	.short	0x0050
        /*0064*/ 	.byte	0x00, 0xf5, 0x21, 0x00


	//----- nvinfo : EIATTR_KPARAM_INFO
	.align		4
.L_293:
        /*0068*/ 	.byte	0x04, 0x17
        /*006a*/ 	.short	(.L_295 - .L_294)
.L_294:
        /*006c*/ 	.word	0x00000000
        /*0070*/ 	.short	0x0009
        /*0072*/ 	.short	0x0048
        /*0074*/ 	.byte	0x00, 0xf5, 0x21, 0x00


	//----- nvinfo : EIATTR_KPARAM_INFO
	.align		4
.L_295:
        /*0078*/ 	.byte	0x04, 0x17
        /*007a*/ 	.short	(.L_297 - .L_296)
.L_296:
        /*007c*/ 	.word	0x00000000
        /*0080*/ 	.short	0x0008
        /*0082*/ 	.short	0x0040
        /*0084*/ 	.byte	0x00, 0xf5, 0x21, 0x00


	//----- nvinfo : EIATTR_KPARAM_INFO
	.align		4
.L_297:
        /*0088*/ 	.byte	0x04, 0x17
        /*008a*/ 	.short	(.L_299 - .L_298)
.L_298:
        /*008c*/ 	.word	0x00000000
        /*0090*/ 	.short	0x0007
        /*0092*/ 	.short	0x0038
        /*0094*/ 	.byte	0x00, 0xf5, 0x21, 0x00


	//----- nvinfo : EIATTR_KPARAM_INFO
	.align		4
.L_299:
        /*0098*/ 	.byte	0x04, 0x17
        /*009a*/ 	.short	(.L_301 - .L_300)
.L_300:
        /*009c*/ 	.word	0x00000000
        /*00a0*/ 	.short	0x0006
        /*00a2*/ 	.short	0x0030
        /*00a4*/ 	.byte	0x00, 0xf5, 0x21, 0x00


	//----- nvinfo : EIATTR_KPARAM_INFO
	.align		4
.L_301:
        /*00a8*/ 	.byte	0x04, 0x17
        /*00aa*/ 	.short	(.L_303 - .L_302)
.L_302:
        /*00ac*/ 	.word	0x00000000
        /*00b0*/ 	.short	0x0005
        /*00b2*/ 	.short	0x0028
        /*00b4*/ 	.byte	0x00, 0xf5, 0x21, 0x00


	//----- nvinfo : EIATTR_KPARAM_INFO
	.align		4
.L_303:
        /*00b8*/ 	.byte	0x04, 0x17
        /*00ba*/ 	.short	(.L_305 - .L_304)
.L_304:
        /*00bc*/ 	.word	0x00000000
        /*00c0*/ 	.short	0x0004
        /*00c2*/ 	.short	0x0020
        /*00c4*/ 	.byte	0x00, 0xf5, 0x21, 0x00


	//----- nvinfo : EIATTR_KPARAM_INFO
	.align		4
.L_305:
        /*00c8*/ 	.byte	0x04, 0x17
        /*00ca*/ 	.short	(.L_307 - .L_306)
.L_306:
        /*00cc*/ 	.word	0x00000000
        /*00d0*/ 	.short	0x0003
        /*00d2*/ 	.short	0x0018
        /*00d4*/ 	.byte	0x00, 0xf5, 0x21, 0x00


	//----- nvinfo : EIATTR_KPARAM_INFO
	.align		4
.L_307:
        /*00d8*/ 	.byte	0x04, 0x17
        /*00da*/ 	.short	(.L_309 - .L_308)
.L_308:
        /*00dc*/ 	.word	0x00000000
        /*00e0*/ 	.short	0x0002
        /*00e2*/ 	.short	0x0010
        /*00e4*/ 	.byte	0x00, 0xf5, 0x21, 0x00


	//----- nvinfo : EIATTR_KPARAM_INFO
	.align		4
.L_309:
        /*00e8*/ 	.byte	0x04, 0x17
        /*00ea*/ 	.short	(.L_311 - .L_310)
.L_310:
        /*00ec*/ 	.word	0x00000000
        /*00f0*/ 	.short	0x0001
        /*00f2*/ 	.short	0x0008
        /*00f4*/ 	.byte	0x00, 0xf5, 0x21, 0x00


	//----- nvinfo : EIATTR_KPARAM_INFO
	.align		4
.L_311:
        /*00f8*/ 	.byte	0x04, 0x17
        /*00fa*/ 	.short	(.L_313 - .L_312)
.L_312:
        /*00fc*/ 	.word	0x00000000
        /*0100*/ 	.short	0x0000
        /*0102*/ 	.short	0x0000
        /*0104*/ 	.byte	0x00, 0xf0, 0x11, 0x00


	//----- nvinfo : EIATTR_SPARSE_MMA_MASK
	.align		4
.L_313:
        /*0108*/ 	.byte	0x03, 0x50
        /*010a*/ 	.short	0x0000


	//----- nvinfo : EIATTR_MAXREG_COUNT
	.align		4
        /*010c*/ 	.byte	0x03, 0x1b
        /*010e*/ 	.short	0x00ff


	//----- nvinfo : EIATTR_MERCURY_ISA_VERSION
	.align		4
        /*0110*/ 	.byte	0x03, 0x5f
        /*0112*/ 	.short	0x0101


	//----- nvinfo : EIATTR_VRC_CTA_INIT_COUNT
	.align		4
        /*0114*/ 	.byte	0x02, 0x4a
	.zero		1
	.zero		1


	//----- nvinfo : EIATTR_EXIT_INSTR_OFFSETS
	.align		4
        /*0118*/ 	.byte	0x04, 0x1c
        /*011a*/ 	.short	(.L_315 - .L_314)


	//   ....[0]....
.L_314:
        /*011c*/ 	.word	0x000000c0


	//   ....[1]....
        /*0120*/ 	.word	0x00000450


	//   ....[2]....
        /*0124*/ 	.word	0x000004b0


	//----- nvinfo : EIATTR_CBANK_PARAM_SIZE
	.align		4
.L_315:
        /*0128*/ 	.byte	0x03, 0x19
        /*012a*/ 	.short	0x006c


	//----- nvinfo : EIATTR_PARAM_CBANK
	.align		4
        /*012c*/ 	.byte	0x04, 0x0a
        /*012e*/ 	.short	(.L_317 - .L_316)
	.align		4
.L_316:
        /*0130*/ 	.word	index@(.nv.constant0._Z11getdRKerneliPfS_PKfS1_S1_S1_S1_S1_S1_S1_iiiii)
        /*0134*/ 	.short	0x0380
        /*0136*/ 	.short	0x006c


	//----- nvinfo : EIATTR_SW_WAR
	.align		4
.L_317:
        /*0138*/ 	.byte	0x04, 0x36
        /*013a*/ 	.short	(.L_319 - .L_318)
.L_318:
        /*013c*/ 	.word	0x00000008
.L_319:


//--------------------- .nv.info._Z16preComputeKernelPfS_S_S_S_PKfS1_i --------------------------
	.section	.nv.info._Z16preComputeKernelPfS_S_S_S_PKfS1_i,"",@"SHT_CUDA_INFO"
	.sectionflags	@""
	.align	4


	//----- nvinfo : EIATTR_CUDA_API_VERSION
	.align		4
        /*0000*/ 	.byte	0x04, 0x37
        /*0002*/ 	.short	(.L_321 - .L_320)
.L_320:
        /*0004*/ 	.word	0x00000082


	//----- nvinfo : EIATTR_KPARAM_INFO
	.align		4
.L_321:
        /*0008*/ 	.byte	0x04, 0x17
        /*000a*/ 	.short	(.L_323 - .L_322)
.L_322:
        /*000c*/ 	.word	0x00000000
        /*0010*/ 	.short	0x0007
        /*0012*/ 	.short	0x0038
        /*0014*/ 	.byte	0x00, 0xf0, 0x11, 0x00


	//----- nvinfo : EIATTR_KPARAM_INFO
	.align		4
.L_323:
        /*0018*/ 	.byte	0x04, 0x17
        /*001a*/ 	.short	(.L_325 - .L_324)
.L_324:
        /*001c*/ 	.word	0x00000000
        /*0020*/ 	.short	0x0006
        /*0022*/ 	.short	0x0030
        /*0024*/ 	.byte	0x00, 0xf5, 0x21, 0x00


	//----- nvinfo : EIATTR_KPARAM_INFO
	.align		4
.L_325:
        /*0028*/ 	.byte	0x04, 0x17
        /*002a*/ 	.short	(.L_327 - .L_326)
.L_326:
        /*002c*/ 	.word	0x00000000
        /*0030*/ 	.short	0x0005
        /*0032*/ 	.short	0x0028
        /*0034*/ 	.byte	0x00, 0xf5, 0x21, 0x00


	//----- nvinfo : EIATTR_KPARAM_INFO
	.align		4
.L_327:
        /*0038*/ 	.byte	0x04, 0x17
        /*003a*/ 	.short	(.L_329 - .L_328)
.L_328:
        /*003c*/ 	.word	0x00000000
        /*0040*/ 	.short	0x0004
        /*0042*/ 	.short	0x0020
        /*0044*/ 	.byte	0x00, 0xf5, 0x21, 0x00


	//----- nvinfo : EIATTR_KPARAM_INFO
	.align		4
.L_329:
        /*0048*/ 	.byte	0x04, 0x17
        /*004a*/ 	.short	(.L_331 - .L_330)
.L_330:
        /*004c*/ 	.word	0x00000000
        /*0050*/ 	.short	0x0003
        /*0052*/ 	.short	0x0018
        /*0054*/ 	.byte	0x00, 0xf5, 0x21, 0x00


	//----- nvinfo : EIATTR_KPARAM_INFO
	.align		4
.L_331:
        /*0058*/ 	.byte	0x04, 0x17
        /*005a*/ 	.short	(.L_333 - .L_332)
.L_332:
        /*005c*/ 	.word	0x00000000
        /*0060*/ 	.short	0x0002
        /*0062*/ 	.short	0x0010
        /*0064*/ 	.byte	0x00, 0xf5, 0x21, 0x00


	//----- nvinfo : EIATTR_KPARAM_INFO
	.align		4
.L_333:
        /*0068*/ 	.byte	0x04, 0x17
        /*006a*/ 	.short	(.L_335 - .L_334)
.L_334:
        /*006c*/ 	.word	0x00000000
        /*0070*/ 	.short	0x0001
        /*0072*/ 	.short	0x0008
        /*0074*/ 	.byte	0x00, 0xf5, 0x21, 0x00


	//----- nvinfo : EIATTR_KPARAM_INFO
	.align		4
.L_335:
        /*0078*/ 	.byte	0x04, 0x17
        /*007a*/ 	.short	(.L_337 - .L_336)
.L_336:
        /*007c*/ 	.word	0x00000000
        /*0080*/ 	.short	0x0000
        /*0082*/ 	.short	0x0000
        /*0084*/ 	.byte	0x00, 0xf5, 0x21, 0x00


	//----- nvinfo : EIATTR_SPARSE_MMA_MASK
	.align		4
.L_337:
        /*0088*/ 	.byte	0x03, 0x50
        /*008a*/ 	.short	0x0000


	//----- nvinfo : EIATTR_MAXREG_COUNT
	.align		4
        /*008c*/ 	.byte	0x03, 0x1b
        /*008e*/ 	.short	0x00ff


	//----- nvinfo : EIATTR_MERCURY_ISA_VERSION
	.align		4
        /*0090*/ 	.byte	0x03, 0x5f
        /*0092*/ 	.short	0x0101


	//----- nvinfo : EIATTR_VRC_CTA_INIT_COUNT
	.align		4
        /*0094*/ 	.byte	0x02, 0x4a
	.zero		1
	.zero		1


	//----- nvinfo : EIATTR_EXIT_INSTR_OFFSETS
	.align		4
        /*0098*/ 	.byte	0x04, 0x1c
        /*009a*/ 	.short	(.L_339 - .L_338)


	//   ....[0]....
.L_338:
        /*009c*/ 	.word	0x00000070


	//   ....[1]....
        /*00a0*/ 	.word	0x00000e10


	//   ....[2]....
        /*00a4*/ 	.word	0x000012d0


	//   ....[3]....
        /*00a8*/ 	.word	0x00001500


	//   ....[4]....
        /*00ac*/ 	.word	0x00001670


	//   ....[5]....
        /*00b0*/ 	.word	0x00001750


	//----- nvinfo : EIATTR_CRS_STACK_SIZE
	.align		4
.L_339:
        /*00b4*/ 	.byte	0x04, 0x1e
        /*00b6*/ 	.short	(.L_341 - .L_340)
.L_340:
        /*00b8*/ 	.word	0x00000000


	//----- nvinfo : EIATTR_CBANK_PARAM_SIZE
	.align		4
.L_341:
        /*00bc*/ 	.byte	0x03, 0x19
        /*00be*/ 	.short	0x003c


	//----- nvinfo : EIATTR_PARAM_CBANK
	.align		4
        /*00c0*/ 	.byte	0x04, 0x0a
        /*00c2*/ 	.short	(.L_343 - .L_342)
	.align		4
.L_342:
        /*00c4*/ 	.word	index@(.nv.constant0._Z16preComputeKernelPfS_S_S_S_PKfS1_i)
        /*00c8*/ 	.short	0x0380
        /*00ca*/ 	.short	0x003c


	//----- nvinfo : EIATTR_SW_WAR
	.align		4
.L_343:
        /*00cc*/ 	.byte	0x04, 0x36
        /*00ce*/ 	.short	(.L_345 - .L_344)
.L_344:
        /*00d0*/ 	.word	0x00000008
.L_345:


//--------------------- .nv.callgraph             --------------------------
	.section	.nv.callgraph,"",@"SHT_CUDA_CALLGRAPH"
	.align	4
	.sectionentsize	8
	.align		4
        /*0000*/ 	.word	0x00000000
	.align		4
        /*0004*/ 	.word	0xffffffff
	.align		4
        /*0008*/ 	.word	0x00000000
	.align		4
        /*000c*/ 	.word	0xfffffffe
	.align		4
        /*0010*/ 	.word	0x00000000
	.align		4
        /*0014*/ 	.word	0xfffffffd
	.align		4
        /*0018*/ 	.word	0x00000000
	.align		4
        /*001c*/ 	.word	0xfffffffc


//--------------------- .text._Z13softmaxKernelPfif --------------------------
	.section	.text._Z13softmaxKernelPfif,"ax",@progbits
	.align	128
        .global         _Z13softmaxKernelPfif
        .type           _Z13softmaxKernelPfif,@function
        .size           _Z13softmaxKernelPfif,(.L_x_113 - _Z13softmaxKernelPfif)
        .other          _Z13softmaxKernelPfif,@"STO_CUDA_ENTRY STV_DEFAULT"
_Z13softmaxKernelPfif:
.text._Z13softmaxKernelPfif:
[----:B------:R-:W-:Y:S01]  /*0000*/  LDC R1, c[0x0][0x37c] ;  /* 0x0000df00ff017b82 */ /* 0x000fe20000000800 */
[----:B------:R-:W0:Y:S07]  /*0010*/  S2R R5, SR_TID.X ;  /* 0x0000000000057919 */ /* 0x000e2e0000002100 */
[----:B------:R-:W0:Y:S01]  /*0020*/  S2UR UR4, SR_CTAID.X ;  /* 0x00000000000479c3 */ /* 0x000e220000002500 */
[----:B------:R-:W1:Y:S07]  /*0030*/  LDCU UR5, c[0x0][0x388] ;  /* 0x00007100ff0577ac */ /* 0x000e6e0008000800 */
[----:B------:R-:W0:Y:S02]  /*0040*/  LDC R0, c[0x0][0x360] ;  /* 0x0000d800ff007b82 */ /* 0x000e240000000800 */
[----:B0-----:R-:W-:-:S05]  /*0050*/  IMAD R5, R0, UR4, R5 ;  /* 0x0000000400057c24 */ /* 0x001fca000f8e0205 */
[----:B-1----:R-:W-:-:S13]  /*0060*/  ISETP.GE.AND P0, PT, R5, UR5, PT ;  /* 0x0000000505007c0c */ /* 0x002fda000bf06270 */
[----:B------:R-:W-:Y:S05]  /*0070*/  @P0 EXIT ;  /* 0x000000000000094d */ /* 0x000fea0003800000 */
[----:B------:R-:W0:Y:S01]  /*0080*/  LDC.64 R2, c[0x0][0x380] ;  /* 0x0000e000ff027b82 */ /* 0x000e220000000a00 */
[----:B------:R-:W1:Y:S01]  /*0090*/  LDCU.64 UR4, c[0x0][0x358] ;  /* 0x00006b00ff0477ac */ /* 0x000e620008000a00 */
[----:B------:R-:W2:Y:S01]  /*00a0*/  LDCU UR6, c[0x0][0x38c] ;  /* 0x00007180ff0677ac */ /* 0x000ea20008000800 */
[----:B0-----:R-:W-:-:S05]  /*00b0*/  IMAD.WIDE R2, R5, 0x4, R2 ;  /* 0x0000000405027825 */ /* 0x001fca00078e0202 */
[----:B-1----:R-:W2:Y:S01]  /*00c0*/  LDG.E R0, desc[UR4][R2.64] ;  /* 0x0000000402007981 */ /* 0x002ea2000c1e1900 */
[----:B------:R-:W-:Y:S01]  /*00d0*/  HFMA2 R5, -RZ, RZ, 0.96630859375, -0.0022525787353515625 ;  /* 0x3bbb989dff057431 */ /* 0x000fe200000001ff */
[----:B------:R-:W-:Y:S01]  /*00e0*/  MOV R7, 0x437c0000 ;  /* 0x437c000000077802 */ /* 0x000fe20000000f00 */
[----:B--2---:R-:W-:-:S04]  /*00f0*/  FADD R0, R0, -UR6 ;  /* 0x8000000600007e21 */ /* 0x004fc80008000000 */
[----:B------:R-:W-:-:S04]  /*0100*/  FFMA.SAT R4, R0, R5, 0.5 ;  /* 0x3f00000000047423 */ /* 0x000fc80000002005 */
[----:B------:R-:W-:-:S04]  /*0110*/  FFMA.RM R4, R4, R7, 12582913 ;  /* 0x4b40000104047423 */ /* 0x000fc80000004007 */
[C---:B------:R-:W-:Y:S01]  /*0120*/  FADD R5, R4.reuse, -12583039 ;  /* 0xcb40007f04057421 */ /* 0x040fe20000000000 */
[----:B------:R-:W-:-:S03]  /*0130*/  SHF.L.U32 R4, R4, 0x17, RZ ;  /* 0x0000001704047819 */ /* 0x000fc600000006ff */
[----:B------:R-:W-:-:S04]  /*0140*/  FFMA R5, R0, 1.4426950216293334961, -R5 ;  /* 0x3fb8aa3b00057823 */ /* 0x000fc80000000805 */
[----:B------:R-:W-:-:S06]  /*0150*/  FFMA R5, R0, 1.925963033500011079e-08, R5 ;  /* 0x32a5706000057823 */ /* 0x000fcc0000000005 */
[----:B------:R-:W0:Y:S02]  /*0160*/  MUFU.EX2 R5, R5 ;  /* 0x0000000500057308 */ /* 0x000e240000000800 */
[----:B0-----:R-:W-:-:S05]  /*0170*/  FMUL R7, R4, R5 ;  /* 0x0000000504077220 */ /* 0x001fca0000400000 */
[----:B------:R-:W-:Y:S01]  /*0180*/  STG.E desc[UR4][R2.64], R7 ;  /* 0x0000000702007986 */ /* 0x000fe2000c101904 */
[----:B------:R-:W-:Y:S05]  /*0190*/  EXIT ;  /* 0x000000000000794d */ /* 0x000fea0003800000 */
.L_x_0:
[----:B------:R-:W-:-:S00]  /*01a0*/  BRA `(.L_x_0) ;  /* 0xfffffffc00fc7947 */ /* 0x000fc0000383ffff */
[----:B------:R-:W-:-:S00]  /*01b0*/  NOP ;  /* 0x0000000000007918 */ /* 0x000fc00000000000 */
        /* <DEDUP_REMOVED lines=12> */
.L_x_113:


//--------------------- .text._Z14getGradsKernelPfS_S_ffffffffi --------------------------
	.section	.text._Z14getGradsKernelPfS_S_ffffffffi,"ax",@progbits
	.align	128
        .global         _Z14getGradsKernelPfS_S_ffffffffi
        .type           _Z14getGradsKernelPfS_S_ffffffffi,@function
        .size           _Z14getGradsKernelPfS_S_ffffffffi,(.L_x_106 - _Z14getGradsKernelPfS_S_ffffffffi)
        .other          _Z14getGradsKernelPfS_S_ffffffffi,@"STO_CUDA_ENTRY STV_DEFAULT"
_Z14getGradsKernelPfS_S_ffffffffi:
.text._Z14getGradsKernelPfS_S_ffffffffi:
        /* <DEDUP_REMOVED lines=10> */
[----:B------:R-:W2:Y:S06]  /*00a0*/  LDCU.64 UR6, c[0x0][0x3a8] ;  /* 0x00007500ff0677ac */ /* 0x000eac0008000a00 */
[----:B------:R-:W3:Y:S01]  /*00b0*/  LDC.64 R2, c[0x0][0x388] ;  /* 0x0000e200ff027b82 */ /* 0x000ee20000000a00 */
[----:B------:R-:W4:Y:S01]  /*00c0*/  LDCU.64 UR8, c[0x0][0x398] ;  /* 0x00007300ff0877ac */ /* 0x000f220008000a00 */
[----:B------:R-:W5:Y:S06]  /*00d0*/  LDCU.64 UR10, c[0x0][0x3b0] ;  /* 0x00007600ff0a77ac */ /* 0x000f6c0008000a00 */
[----:B------:R-:W2:Y:S01]  /*00e0*/  LDC.64 R6, c[0x0][0x390] ;  /* 0x0000e400ff067b82 */ /* 0x000ea20000000a00 */
[----:B0-----:R-:W-:-:S05]  /*00f0*/  IMAD.WIDE R4, R9, 0x4, R4 ;  /* 0x0000000409047825 */ /* 0x001fca00078e0204 */
[----:B-1----:R-:W4:Y:S01]  /*0100*/  LDG.E R8, desc[UR4][R4.64] ;  /* 0x0000000404087981 */ /* 0x002f22000c1e1900 */
[----:B---3--:R-:W-:-:S05]  /*0110*/  IMAD.WIDE R2, R9, 0x4, R2 ;  /* 0x0000000409027825 */ /* 0x008fca00078e0202 */
[----:B------:R-:W3:Y:S01]  /*0120*/  LDG.E R0, desc[UR4][R2.64] ;  /* 0x0000000402007981 */ /* 0x000ee2000c1e1900 */
[----:B--2---:R-:W-:-:S04]  /*0130*/  IMAD.WIDE R6, R9, 0x4, R6 ;  /* 0x0000000409067825 */ /* 0x004fc800078e0206 */
[----:B----4-:R-:W-:Y:S01]  /*0140*/  FMUL R11, R8, UR6 ;  /* 0x00000006080b7c20 */ /* 0x010fe20008400000 */
[----:B------:R-:W0:Y:S03]  /*0150*/  LDCU UR6, c[0x0][0x3a0] ;  /* 0x00007400ff0677ac */ /* 0x000e260008000800 */
[----:B---3--:R-:W-:-:S05]  /*0160*/  FFMA R11, R0, UR8, R11 ;  /* 0x00000008000b7c23 */ /* 0x008fca000800000b */
[----:B------:R1:W-:Y:S04]  /*0170*/  STG.E desc[UR4][R2.64], R11 ;  /* 0x0000000b02007986 */ /* 0x0003e8000c101904 */
[----:B------:R-:W2:Y:S04]  /*0180*/  LDG.E R8, desc[UR4][R4.64] ;  /* 0x0000000404087981 */ /* 0x000ea8000c1e1900 */
[----:B------:R-:W3:Y:S01]  /*0190*/  LDG.E R0, desc[UR4][R6.64] ;  /* 0x0000000406007981 */ /* 0x000ee2000c1e1900 */
[----:B------:R-:W-:Y:S01]  /*01a0*/  BSSY.RECONVERGENT B0, `(.L_x_1) ;  /* 0x0000014000007945 */ /* 0x000fe20003800200 */
[----:B--2---:R-:W-:-:S04]  /*01b0*/  FMUL R9, R8, UR7 ;  /* 0x0000000708097c20 */ /* 0x004fc80008400000 */
[----:B------:R-:W-:-:S04]  /*01c0*/  FMUL R9, R8, R9 ;  /* 0x0000000908097220 */ /* 0x000fc80000400000 */
[----:B---3--:R-:W-:-:S04]  /*01d0*/  FFMA R9, R0, UR9, R9 ;  /* 0x0000000900097c23 */ /* 0x008fc80008000009 */
[----:B-----5:R-:W-:Y:S01]  /*01e0*/  FMUL R8, R9, UR11 ;  /* 0x0000000b09087c20 */ /* 0x020fe20008400000 */
[----:B------:R2:W-:Y:S03]  /*01f0*/  STG.E desc[UR4][R6.64], R9 ;  /* 0x0000000906007986 */ /* 0x0005e6000c101904 */
[----:B------:R-:W-:Y:S01]  /*0200*/  VIADD R0, R8, 0xf3000000 ;  /* 0xf300000008007836 */ /* 0x000fe20000000000 */
[----:B-1----:R2:W1:Y:S04]  /*0210*/  MUFU.RSQ R3, R8 ;  /* 0x0000000800037308 */ /* 0x0024680000001400 */
[----:B------:R-:W-:Y:S01]  /*0220*/  ISETP.GT.U32.AND P0, PT, R0, 0x727fffff, PT ;  /* 0x727fffff0000780c */ /* 0x000fe20003f04070 */
[----:B------:R-:W-:-:S04]  /*0230*/  FMUL R0, R11, UR10 ;  /* 0x0000000a0b007c20 */ /* 0x000fc80008400000 */
[----:B0-----:R-:W-:-:S08]  /*0240*/  FMUL R0, R0, UR6 ;  /* 0x0000000600007c20 */ /* 0x001fd00008400000 */
[----:B-12---:R-:W-:Y:S05]  /*0250*/  @!P0 BRA `(.L_x_2) ;  /* 0x0000000000108947 */ /* 0x006fea0003800000 */
[----:B------:R-:W-:-:S07]  /*0260*/  MOV R9, 0x280 ;  /* 0x0000028000097802 */ /* 0x000fce0000000f00 */
[----:B------:R-:W-:Y:S05]  /*0270*/  CALL.REL.NOINC `($__internal_0_$__cuda_sm20_sqrt_rn_f32_slowpath) ;  /* 0x0000000000607944 */ /* 0x000fea0003c00000 */
[----:B------:R-:W-:Y:S01]  /*0280*/  IMAD.MOV.U32 R2, RZ, RZ, R8 ;  /* 0x000000ffff027224 */ /* 0x000fe200078e0008 */
[----:B------:R-:W-:Y:S06]  /*0290*/  BRA `(.L_x_3) ;  /* 0x0000000000107947 */ /* 0x000fec0003800000 */
.L_x_2:
[----:B------:R-:W-:Y:S01]  /*02a0*/  FMUL.FTZ R7, R8, R3 ;  /* 0x0000000308077220 */ /* 0x000fe20000410000 */
[----:B------:R-:W-:-:S03]  /*02b0*/  FMUL.FTZ R3, R3, 0.5 ;  /* 0x3f00000003037820 */ /* 0x000fc60000410000 */
[----:B------:R-:W-:-:S04]  /*02c0*/  FFMA R2, -R7, R7, R8 ;  /* 0x0000000707027223 */ /* 0x000fc80000000108 */
[----:B------:R-:W-:-:S07]  /*02d0*/  FFMA R2, R2, R3, R7 ;  /* 0x0000000302027223 */ /* 0x000fce0000000007 */
.L_x_3:
[----:B------:R-:W-:Y:S05]  /*02e0*/  BSYNC.RECONVERGENT B0 ;  /* 0x0000000000007941 */ /* 0x000fea0003800200 */
.L_x_1:
[----:B------:R-:W0:Y:S01]  /*02f0*/  LDCU UR6, c[0x0][0x3a4] ;  /* 0x00007480ff0677ac */ /* 0x000e220008000800 */
[----:B------:R-:W-:Y:S01]  /*0300*/  BSSY.RECONVERGENT B0, `(.L_x_4) ;  /* 0x000000d000007945 */ /* 0x000fe20003800200 */
[----:B0-----:R-:W-:-:S04]  /*0310*/  FADD R11, R2, UR6 ;  /* 0x00000006020b7e21 */ /* 0x001fc80008000000 */
[----:B------:R-:W0:Y:S08]  /*0320*/  MUFU.RCP R2, R11 ;  /* 0x0000000b00027308 */ /* 0x000e300000001000 */
[----:B------:R-:W1:Y:S01]  /*0330*/  FCHK P0, R0, R11 ;  /* 0x0000000b00007302 */ /* 0x000e620000000000 */
[----:B0-----:R-:W-:-:S04]  /*0340*/  FFMA R3, -R11, R2, 1 ;  /* 0x3f8000000b037423 */ /* 0x001fc80000000102 */
[----:B------:R-:W-:-:S04]  /*0350*/  FFMA R3, R2, R3, R2 ;  /* 0x0000000302037223 */ /* 0x000fc80000000002 */
[----:B------:R-:W-:-:S04]  /*0360*/  FFMA R2, R0, R3, RZ ;  /* 0x0000000300027223 */ /* 0x000fc800000000ff */
[----:B------:R-:W-:-:S04]  /*0370*/  FFMA R6, -R11, R2, R0 ;  /* 0x000000020b067223 */ /* 0x000fc80000000100 */
[----:B------:R-:W-:Y:S01]  /*0380*/  FFMA R3, R3, R6, R2 ;  /* 0x0000000603037223 */ /* 0x000fe20000000002 */
[----:B-1----:R-:W-:Y:S06]  /*0390*/  @!P0 BRA `(.L_x_5) ;  /* 0x00000000000c8947 */ /* 0x002fec0003800000 */
[----:B------:R-:W-:-:S07]  /*03a0*/  MOV R2, 0x3c0 ;  /* 0x000003c000027802 */ /* 0x000fce0000000f00 */
[----:B------:R-:W-:Y:S05]  /*03b0*/  CALL.REL.NOINC `($__internal_1_$__cuda_sm3x_div_rn_noftz_f32_slowpath) ;  /* 0x0000000000687944 */ /* 0x000fea0003c00000 */
[----:B------:R-:W-:-:S07]  /*03c0*/  IMAD.MOV.U32 R3, RZ, RZ, R0 ;  /* 0x000000ffff037224 */ /* 0x000fce00078e0000 */
.L_x_5:
[----:B------:R-:W-:Y:S05]  /*03d0*/  BSYNC.RECONVERGENT B0 ;  /* 0x0000000000007941 */ /* 0x000fea0003800200 */
.L_x_4:
[----:B------:R-:W-:Y:S01]  /*03e0*/  STG.E desc[UR4][R4.64], R3 ;  /* 0x0000000304007986 */ /* 0x000fe2000c101904 */
[----:B------:R-:W-:Y:S05]  /*03f0*/  EXIT ;  /* 0x000000000000794d */ /* 0x000fea0003800000 */
        .weak           $__internal_0_$__cuda_sm20_sqrt_rn_f32_slowpath
        .type           $__internal_0_$__cuda_sm20_sqrt_rn_f32_slowpath,@function
        .size           $__internal_0_$__cuda_sm20_sqrt_rn_f32_slowpath,($__internal_1_$__cuda_sm3x_div_rn_noftz_f32_slowpath - $__internal_0_$__cuda_sm20_sqrt_rn_f32_slowpath)
$__internal_0_$__cuda_sm20_sqrt_rn_f32_slowpath:
[----:B------:R-:W-:-:S13]  /*0400*/  LOP3.LUT P0, RZ, R8, 0x7fffffff, RZ, 0xc0, !PT ;  /* 0x7fffffff08ff7812 */ /* 0x000fda000780c0ff */
[----:B------:R-:W-:Y:S05]  /*0410*/  @!P0 BRA `(.L_x_6) ;  /* 0x0000000000448947 */ /* 0x000fea0003800000 */
[----:B------:R-:W-:Y:S02]  /*0420*/  FSETP.GEU.FTZ.AND P0, PT, R8, RZ, PT ;  /* 0x000000ff0800720b */ /* 0x000fe40003f1e000 */
[----:B------:R-:W-:-:S11]  /*0430*/  MOV R2, R8 ;  /* 0x0000000800027202 */ /* 0x000fd60000000f00 */
[----:B------:R-:W-:Y:S01]  /*0440*/  @!P0 IMAD.MOV.U32 R8, RZ, RZ, 0x7fffffff ;  /* 0x7fffffffff088424 */ /* 0x000fe200078e00ff */
[----:B------:R-:W-:Y:S06]  /*0450*/  @!P0 BRA `(.L_x_6) ;  /* 0x0000000000348947 */ /* 0x000fec0003800000 */
[----:B------:R-:W-:-:S13]  /*0460*/  FSETP.GTU.FTZ.AND P0, PT, |R2|, +INF , PT ;  /* 0x7f8000000200780b */ /* 0x000fda0003f1c200 */
[----:B------:R-:W-:Y:S01]  /*0470*/  @P0 FADD.FTZ R8, R2, 1 ;  /* 0x3f80000002080421 */ /* 0x000fe20000010000 */
[----:B------:R-:W-:Y:S06]  /*0480*/  @P0 BRA `(.L_x_6) ;  /* 0x0000000000280947 */ /* 0x000fec0003800000 */
[----:B------:R-:W-:-:S13]  /*0490*/  FSETP.NEU.FTZ.AND P0, PT, |R2|, +INF , PT ;  /* 0x7f8000000200780b */ /* 0x000fda0003f1d200 */
[----:B------:R-:W-:Y:S01]  /*04a0*/  @P0 FFMA R3, R2, 1.84467440737095516160e+19, RZ ;  /* 0x5f80000002030823 */ /* 0x000fe200000000ff */
[----:B------:R-:W-:-:S03]  /*04b0*/  @!P0 IMAD.MOV.U32 R8, RZ, RZ, R2 ;  /* 0x000000ffff088224 */ /* 0x000fc600078e0002 */
[----:B------:R-:W0:Y:S02]  /*04c0*/  @P0 MUFU.RSQ R6, R3 ;  /* 0x0000000300060308 */ /* 0x000e240000001400 */
[----:B0-----:R-:W-:Y:S01]  /*04d0*/  @P0 FMUL.FTZ R10, R3, R6 ;  /* 0x00000006030a0220 */ /* 0x001fe20000410000 */
[----:B------:R-:W-:-:S03]  /*04e0*/  @P0 FMUL.FTZ R6, R6, 0.5 ;  /* 0x3f00000006060820 */ /* 0x000fc60000410000 */
[----:B------:R-:W-:-:S04]  /*04f0*/  @P0 FADD.FTZ R7, -R10, -RZ ;  /* 0x800000ff0a070221 */ /* 0x000fc80000010100 */
[----:B------:R-:W-:-:S04]  /*0500*/  @P0 FFMA R7, R10, R7, R3 ;  /* 0x000000070a070223 */ /* 0x000fc80000000003 */
[----:B------:R-:W-:-:S04]  /*0510*/  @P0 FFMA R6, R7, R6, R10 ;  /* 0x0000000607060223 */ /* 0x000fc8000000000a */
[----:B------:R-:W-:-:S07]  /*0520*/  @P0 FMUL.FTZ R8, R6, 2.3283064365386962891e-10 ;  /* 0x2f80000006080820 */ /* 0x000fce0000410000 */
.L_x_6:
[----:B------:R-:W-:Y:S01]  /*0530*/  MOV R2, R9 ;  /* 0x0000000900027202 */ /* 0x000fe20000000f00 */
[----:B------:R-:W-:-:S04]  /*0540*/  IMAD.MOV.U32 R3, RZ, RZ, 0x0 ;  /* 0x00000000ff037424 */ /* 0x000fc800078e00ff */
[----:B------:R-:W-:Y:S05]  /*0550*/  RET.REL.NODEC R2 `(_Z14getGradsKernelPfS_S_ffffffffi) ;  /* 0xfffffff802a87950 */ /* 0x000fea0003c3ffff */
        .weak           $__internal_1_$__cuda_sm3x_div_rn_noftz_f32_slowpath
        .type           $__internal_1_$__cuda_sm3x_div_rn_noftz_f32_slowpath,@function
        .size           $__internal_1_$__cuda_sm3x_div_rn_noftz_f32_slowpath,(.L_x_106 - $__internal_1_$__cuda_sm3x_div_rn_noftz_f32_slowpath)
$__internal_1_$__cuda_sm3x_div_rn_noftz_f32_slowpath:
[--C-:B------:R-:W-:Y:S01]  /*0560*/  SHF.R.U32.HI R6, RZ, 0x17, R11.reuse ;  /* 0x00000017ff067819 */ /* 0x100fe2000001160b */
[----:B------:R-:W-:Y:S01]  /*0570*/  BSSY.RECONVERGENT B1, `(.L_x_7) ;  /* 0x0000065000017945 */ /* 0x000fe20003800200 */
[--C-:B------:R-:W-:Y:S01]  /*0580*/  SHF.R.U32.HI R3, RZ, 0x17, R0.reuse ;  /* 0x00000017ff037819 */ /* 0x100fe20000011600 */
[----:B------:R-:W-:Y:S01]  /*0590*/  IMAD.MOV.U32 R7, RZ, RZ, R0 ;  /* 0x000000ffff077224 */ /* 0x000fe200078e0000 */
[----:B------:R-:W-:Y:S01]  /*05a0*/  LOP3.LUT R15, R6, 0xff, RZ, 0xc0, !PT ;  /* 0x000000ff060f7812 */ /* 0x000fe200078ec0ff */
[----:B------:R-:W-:Y:S01]  /*05b0*/  IMAD.MOV.U32 R8, RZ, RZ, R11 ;  /* 0x000000ffff087224 */ /* 0x000fe200078e000b */
[----:B------:R-:W-:-:S03]  /*05c0*/  LOP3.LUT R6, R3, 0xff, RZ, 0xc0, !PT ;  /* 0x000000ff03067812 */ /* 0x000fc600078ec0ff */
[----:B------:R-:W-:Y:S01]  /*05d0*/  VIADD R12, R15, 0xffffffff ;  /* 0xffffffff0f0c7836 */ /* 0x000fe20000000000 */
[----:B------:R-:W-:-:S04]  /*05e0*/  IADD3 R10, PT, PT, R6, -0x1, RZ ;  /* 0xffffffff060a7810 */ /* 0x000fc80007ffe0ff */
[----:B------:R-:W-:-:S04]  /*05f0*/  ISETP.GT.U32.AND P0, PT, R12, 0xfd, PT ;  /* 0x000000fd0c00780c */ /* 0x000fc80003f04070 */
[----:B------:R-:W-:-:S13]  /*0600*/  ISETP.GT.U32.OR P0, PT, R10, 0xfd, P0 ;  /* 0x000000fd0a00780c */ /* 0x000fda0000704470 */
[----:B------:R-:W-:Y:S01]  /*0610*/  @!P0 MOV R9, RZ ;  /* 0x000000ff00098202 */ /* 0x000fe20000000f00 */
[----:B------:R-:W-:Y:S06]  /*0620*/  @!P0 BRA `(.L_x_8) ;  /* 0x0000000000608947 */ /* 0x000fec0003800000 */
[----:B------:R-:W-:Y:S01]  /*0630*/  FSETP.GTU.FTZ.AND P0, PT, |R0|, +INF , PT ;  /* 0x7f8000000000780b */ /* 0x000fe20003f1c200 */
[----:B------:R-:W-:Y:S01]  /*0640*/  IMAD.MOV.U32 R3, RZ, RZ, R11 ;  /* 0x000000ffff037224 */ /* 0x000fe200078e000b */
[----:B------:R-:W-:-:S04]  /*0650*/  FSETP.GTU.FTZ.AND P1, PT, |R11|, +INF , PT ;  /* 0x7f8000000b00780b */ /* 0x000fc80003f3c200 */
[----:B------:R-:W-:-:S13]  /*0660*/  PLOP3.LUT P0, PT, P0, P1, PT, 0xf8, 0x8f ;  /* 0x00000000008f781c */ /* 0x000fda0000703f70 */
[----:B------:R-:W-:Y:S05]  /*0670*/  @P0 BRA `(.L_x_9) ;  /* 0x00000004004c0947 */ /* 0x000fea0003800000 */
[----:B------:R-:W-:-:S13]  /*0680*/  LOP3.LUT P0, RZ, R8, 0x7fffffff, R7, 0xc8, !PT ;  /* 0x7fffffff08ff7812 */ /* 0x000fda000780c807 */
[----:B------:R-:W-:Y:S05]  /*0690*/  @!P0 BRA `(.L_x_10) ;  /* 0x00000004003c8947 */ /* 0x000fea0003800000 */
[C---:B------:R-:W-:Y:S02]  /*06a0*/  FSETP.NEU.FTZ.AND P2, PT, |R0|.reuse, +INF , PT ;  /* 0x7f8000000000780b */ /* 0x040fe40003f5d200 */
[----:B------:R-:W-:Y:S02]  /*06b0*/  FSETP.NEU.FTZ.AND P1, PT, |R3|, +INF , PT ;  /* 0x7f8000000300780b */ /* 0x000fe40003f3d200 */
[----:B------:R-:W-:-:S11]  /*06c0*/  FSETP.NEU.FTZ.AND P0, PT, |R0|, +INF , PT ;  /* 0x7f8000000000780b */ /* 0x000fd60003f1d200 */
[----:B------:R-:W-:Y:S05]  /*06d0*/  @!P1 BRA !P2, `(.L_x_10) ;  /* 0x00000004002c9947 */ /* 0x000fea0005000000 */
[----:B------:R-:W-:-:S04]  /*06e0*/  LOP3.LUT P2, RZ, R7, 0x7fffffff, RZ, 0xc0, !PT ;  /* 0x7fffffff07ff7812 */ /* 0x000fc8000784c0ff */
[----:B------:R-:W-:-:S13]  /*06f0*/  PLOP3.LUT P1, PT, P1, P2, PT, 0x2f, 0xf2 ;  /* 0x0000000000f2781c */ /* 0x000fda0000f24577 */
[----:B------:R-:W-:Y:S05]  /*0700*/  @P1 BRA `(.L_x_11) ;  /* 0x0000000400181947 */ /* 0x000fea0003800000 */
[----:B------:R-:W-:-:S04]  /*0710*/  LOP3.LUT P1, RZ, R8, 0x7fffffff, RZ, 0xc0, !PT ;  /* 0x7fffffff08ff7812 */ /* 0x000fc8000782c0ff */
[----:B------:R-:W-:-:S13]  /*0720*/  PLOP3.LUT P0, PT, P0, P1, PT, 0x2f, 0xf2 ;  /* 0x0000000000f2781c */ /* 0x000fda0000702577 */
[----:B------:R-:W-:Y:S05]  /*0730*/  @P0 BRA `(.L_x_12) ;  /* 0x0000000400000947 */ /* 0x000fea0003800000 */
[----:B------:R-:W-:Y:S02]  /*0740*/  ISETP.GE.AND P0, PT, R10, RZ, PT ;  /* 0x000000ff0a00720c */ /* 0x000fe40003f06270 */
[----:B------:R-:W-:-:S11]  /*0750*/  ISETP.GE.AND P1, PT, R12, RZ, PT ;  /* 0x000000ff0c00720c */ /* 0x000fd60003f26270 */
[----:B------:R-:W-:Y:S01]  /*0760*/  @P0 IMAD.MOV.U32 R9, RZ, RZ, RZ ;  /* 0x000000ffff090224 */ /* 0x000fe200078e00ff */
[----:B------:R-:W-:Y:S01]  /*0770*/  @!P0 MOV R9, 0xffffffc0 ;  /* 0xffffffc000098802 */ /* 0x000fe20000000f00 */
[----:B------:R-:W-:Y:S01]  /*0780*/  @!P0 FFMA R7, R0, 1.84467440737095516160e+19, RZ ;  /* 0x5f80000000078823 */ /* 0x000fe200000000ff */
[----:B------:R-:W-:-:S03]  /*0790*/  @!P1 FFMA R8, R3, 1.84467440737095516160e+19, RZ ;  /* 0x5f80000003089823 */ /* 0x000fc600000000ff */
[----:B------:R-:W-:-:S07]  /*07a0*/  @!P1 VIADD R9, R9, 0x40 ;  /* 0x0000004009099836 */ /* 0x000fce0000000000 */
.L_x_8:
[----:B------:R-:W-:Y:S01]  /*07b0*/  LEA R3, R15, 0xc0800000, 0x17 ;  /* 0xc08000000f037811 */ /* 0x000fe200078eb8ff */
[----:B------:R-:W-:Y:S01]  /*07c0*/  BSSY.RECONVERGENT B2, `(.L_x_13) ;  /* 0x0000036000027945 */ /* 0x000fe20003800200 */
[----:B------:R-:W-:-:S03]  /*07d0*/  IADD3 R6, PT, PT, R6, -0x7f, RZ ;  /* 0xffffff8106067810 */ /* 0x000fc60007ffe0ff */
[----:B------:R-:W-:Y:S02]  /*07e0*/  IMAD.IADD R3, R8, 0x1, -R3 ;  /* 0x0000000108037824 */ /* 0x000fe400078e0a03 */
[C---:B------:R-:W-:Y:S01]  /*07f0*/  IMAD R0, R6.reuse, -0x800000, R7 ;  /* 0xff80000006007824 */ /* 0x040fe200078e0207 */
[----:B------:R-:W-:Y:S01]  /*0800*/  IADD3 R6, PT, PT, R6, 0x7f, -R15 ;  /* 0x0000007f06067810 */ /* 0x000fe20007ffe80f */
[----:B------:R-:W0:Y:S01]  /*0810*/  MUFU.RCP R8, R3 ;  /* 0x0000000300087308 */ /* 0x000e220000001000 */
[----:B------:R-:W-:-:S03]  /*0820*/  FADD.FTZ R11, -R3, -RZ ;  /* 0x800000ff030b7221 */ /* 0x000fc60000010100 */
[----:B------:R-:W-:Y:S02]  /*0830*/  IMAD.IADD R6, R6, 0x1, R9 ;  /* 0x0000000106067824 */ /* 0x000fe400078e0209 */
[----:B0-----:R-:W-:-:S04]  /*0840*/  FFMA R13, R8, R11, 1 ;  /* 0x3f800000080d7423 */ /* 0x001fc8000000000b */
[----:B------:R-:W-:-:S04]  /*0850*/  FFMA R10, R8, R13, R8 ;  /* 0x0000000d080a7223 */ /* 0x000fc80000000008 */
[----:B------:R-:W-:-:S04]  /*0860*/  FFMA R7, R0, R10, RZ ;  /* 0x0000000a00077223 */ /* 0x000fc800000000ff */
[----:B------:R-:W-:-:S04]  /*0870*/  FFMA R8, R11, R7, R0 ;  /* 0x000000070b087223 */ /* 0x000fc80000000000 */
[----:B------:R-:W-:-:S04]  /*0880*/  FFMA R13, R10, R8, R7 ;  /* 0x000000080a0d7223 */ /* 0x000fc80000000007 */
[----:B------:R-:W-:-:S04]  /*0890*/  FFMA R8, R11, R13, R0 ;  /* 0x0000000d0b087223 */ /* 0x000fc80000000000 */
[----:B------:R-:W-:-:S05]  /*08a0*/  FFMA R0, R10, R8, R13 ;  /* 0x000000080a007223 */ /* 0x000fca000000000d */
[----:B------:R-:W-:-:S04]  /*08b0*/  SHF.R.U32.HI R3, RZ, 0x17, R0 ;  /* 0x00000017ff037819 */ /* 0x000fc80000011600 */
[----:B------:R-:W-:-:S05]  /*08c0*/  LOP3.LUT R3, R3, 0xff, RZ, 0xc0, !PT ;  /* 0x000000ff03037812 */ /* 0x000fca00078ec0ff */
[----:B------:R-:W-:-:S05]  /*08d0*/  IMAD.IADD R9, R3, 0x1, R6 ;  /* 0x0000000103097824 */ /* 0x000fca00078e0206 */
[----:B------:R-:W-:-:S04]  /*08e0*/  IADD3 R3, PT, PT, R9, -0x1, RZ ;  /* 0xffffffff09037810 */ /* 0x000fc80007ffe0ff */
[----:B------:R-:W-:-:S13]  /*08f0*/  ISETP.GE.U32.AND P0, PT, R3, 0xfe, PT ;  /* 0x000000fe0300780c */ /* 0x000fda0003f06070 */
[----:B------:R-:W-:Y:S05]  /*0900*/  @!P0 BRA `(.L_x_14) ;  /* 0x0000000000808947 */ /* 0x000fea0003800000 */
[----:B------:R-:W-:-:S13]  /*0910*/  ISETP.GT.AND P0, PT, R9, 0xfe, PT ;  /* 0x000000fe0900780c */ /* 0x000fda0003f04270 */
[----:B------:R-:W-:Y:S05]  /*0920*/  @P0 BRA `(.L_x_15) ;  /* 0x00000000006c0947 */ /* 0x000fea0003800000 */
[----:B------:R-:W-:-:S13]  /*0930*/  ISETP.GE.AND P0, PT, R9, 0x1, PT ;  /* 0x000000010900780c */ /* 0x000fda0003f06270 */
[----:B------:R-:W-:Y:S05]  /*0940*/  @P0 BRA `(.L_x_16) ;  /* 0x0000000000740947 */ /* 0x000fea0003800000 */
[----:B------:R-:W-:Y:S02]  /*0950*/  ISETP.GE.AND P0, PT, R9, -0x18, PT ;  /* 0xffffffe80900780c */ /* 0x000fe40003f06270 */
[----:B------:R-:W-:-:S11]  /*0960*/  LOP3.LUT R0, R0, 0x80000000, RZ, 0xc0, !PT ;  /* 0x8000000000007812 */ /* 0x000fd600078ec0ff */
[----:B------:R-:W-:Y:S05]  /*0970*/  @!P0 BRA `(.L_x_16) ;  /* 0x0000000000688947 */ /* 0x000fea0003800000 */
[CCC-:B------:R-:W-:Y:S01]  /*0980*/  FFMA.RZ R3, R10.reuse, R8.reuse, R13.reuse ;  /* 0x000000080a037223 */ /* 0x1c0fe2000000c00d */
[CCC-:B------:R-:W-:Y:S01]  /*0990*/  FFMA.RM R6, R10.reuse, R8.reuse, R13.reuse ;  /* 0x000000080a067223 */ /* 0x1c0fe2000000400d */
[C---:B------:R-:W-:Y:S02]  /*09a0*/  ISETP.NE.AND P2, PT, R9.reuse, RZ, PT ;  /* 0x000000ff0900720c */ /* 0x040fe40003f45270 */
[----:B------:R-:W-:Y:S02]  /*09b0*/  ISETP.NE.AND P1, PT, R9, RZ, PT ;  /* 0x000000ff0900720c */ /* 0x000fe40003f25270 */
[----:B------:R-:W-:Y:S01]  /*09c0*/  LOP3.LUT R7, R3, 0x7fffff, RZ, 0xc0, !PT ;  /* 0x007fffff03077812 */ /* 0x000fe200078ec0ff */
[----:B------:R-:W-:Y:S01]  /*09d0*/  FFMA.RP R3, R10, R8, R13 ;  /* 0x000000080a037223 */ /* 0x000fe2000000800d */
[----:B------:R-:W-:Y:S02]  /*09e0*/  VIADD R8, R9, 0x20 ;  /* 0x0000002009087836 */ /* 0x000fe40000000000 */
[----:B------:R-:W-:Y:S01]  /*09f0*/  LOP3.LUT R7, R7, 0x800000, RZ, 0xfc, !PT ;  /* 0x0080000007077812 */ /* 0x000fe200078efcff */
[----:B------:R-:W-:Y:S01]  /*0a00*/  IMAD.MOV R9, RZ, RZ, -R9 ;  /* 0x000000ffff097224 */ /* 0x000fe200078e0a09 */
[----:B------:R-:W-:-:S02]  /*0a10*/  FSETP.NEU.FTZ.AND P0, PT, R3, R6, PT ;  /* 0x000000060300720b */ /* 0x000fc40003f1d000 */
[----:B------:R-:W-:Y:S02]  /*0a20*/  SHF.L.U32 R8, R7, R8, RZ ;  /* 0x0000000807087219 */ /* 0x000fe400000006ff */
[----:B------:R-:W-:Y:S02]  /*0a30*/  SEL R6, R9, RZ, P2 ;  /* 0x000000ff09067207 */ /* 0x000fe40001000000 */
[----:B------:R-:W-:Y:S02]  /*0a40*/  ISETP.NE.AND P1, PT, R8, RZ, P1 ;  /* 0x000000ff0800720c */ /* 0x000fe40000f25270 */
[----:B------:R-:W-:Y:S02]  /*0a50*/  SHF.R.U32.HI R6, RZ, R6, R7 ;  /* 0x00000006ff067219 */ /* 0x000fe40000011607 */
[----:B------:R-:W-:Y:S02]  /*0a60*/  PLOP3.LUT P0, PT, P0, P1, PT, 0xf8, 0x8f ;  /* 0x00000000008f781c */ /* 0x000fe40000703f70 */
[----:B------:R-:W-:-:S02]  /*0a70*/  SHF.R.U32.HI R8, RZ, 0x1, R6 ;  /* 0x00000001ff087819 */ /* 0x000fc40000011606 */
[----:B------:R-:W-:-:S04]  /*0a80*/  SEL R3, RZ, 0x1, !P0 ;  /* 0x00000001ff037807 */ /* 0x000fc80004000000 */
[----:B------:R-:W-:-:S04]  /*0a90*/  LOP3.LUT R3, R3, 0x1, R8, 0xf8, !PT ;  /* 0x0000000103037812 */ /* 0x000fc800078ef808 */
[----:B------:R-:W-:-:S04]  /*0aa0*/  LOP3.LUT R3, R3, R6, RZ, 0xc0, !PT ;  /* 0x0000000603037212 */ /* 0x000fc800078ec0ff */
[----:B------:R-:W-:-:S04]  /*0ab0*/  IADD3 R3, PT, PT, R8, R3, RZ ;  /* 0x0000000308037210 */ /* 0x000fc80007ffe0ff */
[----:B------:R-:W-:Y:S01]  /*0ac0*/  LOP3.LUT R0, R3, R0, RZ, 0xfc, !PT ;  /* 0x0000000003007212 */ /* 0x000fe200078efcff */
[----:B------:R-:W-:Y:S06]  /*0ad0*/  BRA `(.L_x_16) ;  /* 0x0000000000107947 */ /* 0x000fec0003800000 */
.L_x_15:
[----:B------:R-:W-:-:S04]  /*0ae0*/  LOP3.LUT R0, R0, 0x80000000, RZ, 0xc0, !PT ;  /* 0x8000000000007812 */ /* 0x000fc800078ec0ff */
[----:B------:R-:W-:Y:S01]  /*0af0*/  LOP3.LUT R0, R0, 0x7f800000, RZ, 0xfc, !PT ;  /* 0x7f80000000007812 */ /* 0x000fe200078efcff */
[----:B------:R-:W-:Y:S06]  /*0b00*/  BRA `(.L_x_16) ;  /* 0x0000000000047947 */ /* 0x000fec0003800000 */
.L_x_14:
[----:B------:R-:W-:-:S07]  /*0b10*/  IMAD R0, R6, 0x800000, R0 ;  /* 0x0080000006007824 */ /* 0x000fce00078e0200 */
.L_x_16:
[----:B------:R-:W-:Y:S05]  /*0b20*/  BSYNC.RECONVERGENT B2 ;  /* 0x0000000000027941 */ /* 0x000fea0003800200 */
.L_x_13:
[----:B------:R-:W-:Y:S05]  /*0b30*/  BRA `(.L_x_17) ;  /* 0x0000000000207947 */ /* 0x000fea0003800000 */
.L_x_12:
[----:B------:R-:W-:-:S04]  /*0b40*/  LOP3.LUT R0, R8, 0x80000000, R7, 0x48, !PT ;  /* 0x8000000008007812 */ /* 0x000fc800078e4807 */
[----:B------:R-:W-:Y:S01]  /*0b50*/  LOP3.LUT R0, R0, 0x7f800000, RZ, 0xfc, !PT ;  /* 0x7f80000000007812 */ /* 0x000fe200078efcff */
[----:B------:R-:W-:Y:S06]  /*0b60*/  BRA `(.L_x_17) ;  /* 0x0000000000147947 */ /* 0x000fec0003800000 */
.L_x_11:
[----:B------:R-:W-:Y:S01]  /*0b70*/  LOP3.LUT R0, R8, 0x80000000, R7, 0x48, !PT ;  /* 0x8000000008007812 */ /* 0x000fe200078e4807 */
[----:B------:R-:W-:Y:S06]  /*0b80*/  BRA `(.L_x_17) ;  /* 0x00000000000c7947 */ /* 0x000fec0003800000 */
.L_x_10:
[----:B------:R-:W0:Y:S01]  /*0b90*/  MUFU.RSQ R0, -QNAN ;  /* 0xffc0000000007908 */ /* 0x000e220000001400 */
[----:B------:R-:W-:Y:S05]  /*0ba0*/  BRA `(.L_x_17) ;  /* 0x0000000000047947 */ /* 0x000fea0003800000 */
.L_x_9:
[----:B------:R-:W-:-:S07]  /*0bb0*/  FADD.FTZ R0, R0, R3 ;  /* 0x0000000300007221 */ /* 0x000fce0000010000 */
.L_x_17:
[----:B------:R-:W-:Y:S05]  /*0bc0*/  BSYNC.RECONVERGENT B1 ;  /* 0x0000000000017941 */ /* 0x000fea0003800200 */
.L_x_7:
[----:B------:R-:W-:-:S04]  /*0bd0*/  HFMA2 R3, -RZ, RZ, 0, 0 ;  /* 0x00000000ff037431 */ /* 0x000fc800000001ff */
[----:B0-----:R-:W-:Y:S05]  /*0be0*/  RET.REL.NODEC R2 `(_Z14getGradsKernelPfS_S_ffffffffi) ;  /* 0xfffffff402047950 */ /* 0x001fea0003c3ffff */
.L_x_18:
        /* <DEDUP_REMOVED lines=9> */
.L_x_106:


//--------------------- .text._Z6vecMulPfS_S_i    --------------------------
	.section	.text._Z6vecMulPfS_S_i,"ax",@progbits
	.align	128
        .global         _Z6vecMulPfS_S_i
        .type           _Z6vecMulPfS_S_i,@function
        .size           _Z6vecMulPfS_S_i,(.L_x_115 - _Z6vecMulPfS_S_i)
        .other          _Z6vecMulPfS_S_i,@"STO_CUDA_ENTRY STV_DEFAULT"
_Z6vecMulPfS_S_i:
.text._Z6vecMulPfS_S_i:
        /* <DEDUP_REMOVED lines=9> */
[----:B------:R-:W1:Y:S07]  /*0090*/  LDCU.64 UR4, c[0x0][0x358] ;  /* 0x00006b00ff0477ac */ /* 0x000e6e0008000a00 */
[----:B------:R-:W2:Y:S08]  /*00a0*/  LDC.64 R4, c[0x0][0x388] ;  /* 0x0000e200ff047b82 */ /* 0x000eb00000000a00 */
[----:B------:R-:W3:Y:S01]  /*00b0*/  LDC.64 R6, c[0x0][0x390] ;  /* 0x0000e400ff067b82 */ /* 0x000ee20000000a00 */
[----:B0-----:R-:W-:-:S06]  /*00c0*/  IMAD.WIDE R2, R9, 0x4, R2 ;  /* 0x0000000409027825 */ /* 0x001fcc00078e0202 */
[----:B-1----:R-:W4:Y:S01]  /*00d0*/  LDG.E R2, desc[UR4][R2.64] ;  /* 0x0000000402027981 */ /* 0x002f22000c1e1900 */
[----:B--2---:R-:W-:-:S06]  /*00e0*/  IMAD.WIDE R4, R9, 0x4, R4 ;  /* 0x0000000409047825 */ /* 0x004fcc00078e0204 */
[----:B------:R-:W4:Y:S01]  /*00f0*/  LDG.E R5, desc[UR4][R4.64] ;  /* 0x0000000404057981 */ /* 0x000f22000c1e1900 */
[----:B---3--:R-:W-:-:S04]  /*0100*/  IMAD.WIDE R6, R9, 0x4, R6 ;  /* 0x0000000409067825 */ /* 0x008fc800078e0206 */
[----:B----4-:R-:W-:-:S05]  /*0110*/  FMUL R9, R2, R5 ;  /* 0x0000000502097220 */ /* 0x010fca0000400000 */
[----:B------:R-:W-:Y:S01]  /*0120*/  STG.E desc[UR4][R6.64], R9 ;  /* 0x0000000906007986 */ /* 0x000fe2000c101904 */
[----:B------:R-:W-:Y:S05]  /*0130*/  EXIT ;  /* 0x000000000000794d */ /* 0x000fea0003800000 */
.L_x_19:
        /* <DEDUP_REMOVED lines=12> */
.L_x_115:


//--------------------- .text._Z16activationKernelPKfPfi --------------------------
	.section	.text._Z16activationKernelPKfPfi,"ax",@progbits
	.align	128
        .global         _Z16activationKernelPKfPfi
        .type           _Z16activationKernelPKfPfi,@function
        .size           _Z16activationKernelPKfPfi,(.L_x_107 - _Z16activationKernelPKfPfi)
        .other          _Z16activationKernelPKfPfi,@"STO_CUDA_ENTRY STV_DEFAULT"
_Z16activationKernelPKfPfi:
.text._Z16activationKernelPKfPfi:
        /* <DEDUP_REMOVED lines=10> */
[----:B0-----:R-:W-:-:S06]  /*00a0*/  IMAD.WIDE R4, R2, 0x4, R4 ;  /* 0x0000000402047825 */ /* 0x001fcc00078e0204 */
[----:B-1----:R-:W2:Y:S01]  /*00b0*/  LDG.E R4, desc[UR4][R4.64] ;  /* 0x0000000404047981 */ /* 0x002ea2000c1e1900 */
[----:B------:R-:W-:Y:S01]  /*00c0*/  BSSY.RECONVERGENT B0, `(.L_x_20) ;  /* 0x0000012000007945 */ /* 0x000fe20003800200 */
[----:B--2---:R-:W-:-:S04]  /*00d0*/  FADD R0, |R4|, |R4| ;  /* 0x4000000404007221 */ /* 0x004fc80000000200 */
[C---:B------:R-:W-:Y:S01]  /*00e0*/  FADD R3, R0.reuse, 1 ;  /* 0x3f80000000037421 */ /* 0x040fe20000000000 */
[----:B------:R-:W-:-:S04]  /*00f0*/  FMUL R0, R0, R0 ;  /* 0x0000000000007220 */ /* 0x000fc80000400000 */
[----:B------:R-:W-:-:S04]  /*0100*/  FFMA R0, R0, 0.5, R3 ;  /* 0x3f00000000007823 */ /* 0x000fc80000000003 */
[C---:B------:R-:W-:Y:S01]  /*0110*/  FADD R3, R0.reuse, 1 ;  /* 0x3f80000000037421 */ /* 0x040fe20000000000 */
[----:B------:R-:W-:-:S03]  /*0120*/  FADD R0, R0, -1 ;  /* 0xbf80000000007421 */ /* 0x000fc60000000000 */
        /* <DEDUP_REMOVED lines=9> */
[----:B------:R-:W-:Y:S05]  /*01c0*/  CALL.REL.NOINC `($__internal_2_$__cuda_sm3x_div_rn_noftz_f32_slowpath) ;  /* 0x00000000001c7944 */ /* 0x000fea0003c00000 */
[----:B------:R-:W-:-:S07]  /*01d0*/  IMAD.MOV.U32 R5, RZ, RZ, R0 ;  /* 0x000000ffff057224 */ /* 0x000fce00078e0000 */
.L_x_21:
[----:B------:R-:W-:Y:S05]  /*01e0*/  BSYNC.RECONVERGENT B0 ;  /* 0x0000000000007941 */ /* 0x000fea0003800200 */
.L_x_20:
[----:B------:R-:W0:Y:S01]  /*01f0*/  LDC.64 R6, c[0x0][0x388] ;  /* 0x0000e200ff067b82 */ /* 0x000e220000000a00 */
[----:B------:R-:W-:Y:S01]  /*0200*/  LOP3.LUT R5, R5, 0x80000000, R4, 0xb8, !PT ;  /* 0x8000000005057812 */ /* 0x000fe200078eb804 */
[----:B0-----:R-:W-:-:S05]  /*0210*/  IMAD.WIDE R2, R2, 0x4, R6 ;  /* 0x0000000402027825 */ /* 0x001fca00078e0206 */
[----:B------:R-:W-:Y:S01]  /*0220*/  STG.E desc[UR4][R2.64], R5 ;  /* 0x0000000502007986 */ /* 0x000fe2000c101904 */
[----:B------:R-:W-:Y:S05]  /*0230*/  EXIT ;  /* 0x000000000000794d */ /* 0x000fea0003800000 */
        .weak           $__internal_2_$__cuda_sm3x_div_rn_noftz_f32_slowpath
        .type           $__internal_2_$__cuda_sm3x_div_rn_noftz_f32_slowpath,@function
        .size           $__internal_2_$__cuda_sm3x_div_rn_noftz_f32_slowpath,(.L_x_107 - $__internal_2_$__cuda_sm3x_div_rn_noftz_f32_slowpath)
$__internal_2_$__cuda_sm3x_div_rn_noftz_f32_slowpath:
[--C-:B------:R-:W-:Y:S01]  /*0240*/  SHF.R.U32.HI R7, RZ, 0x17, R3.reuse ;  /* 0x00000017ff077819 */ /* 0x100fe20000011603 */
[----:B------:R-:W-:Y:S01]  /*0250*/  BSSY.RECONVERGENT B1, `(.L_x_22) ;  /* 0x0000064000017945 */ /* 0x000fe20003800200 */
[--C-:B------:R-:W-:Y:S01]  /*0260*/  SHF.R.U32.HI R5, RZ, 0x17, R0.reuse ;  /* 0x00000017ff057819 */ /* 0x100fe20000011600 */
[----:B------:R-:W-:Y:S01]  /*0270*/  IMAD.MOV.U32 R8, RZ, RZ, R0 ;  /* 0x000000ffff087224 */ /* 0x000fe200078e0000 */
[----:B------:R-:W-:Y:S01]  /*0280*/  LOP3.LUT R7, R7, 0xff, RZ, 0xc0, !PT ;  /* 0x000000ff07077812 */ /* 0x000fe200078ec0ff */
[----:B------:R-:W-:Y:S01]  /*0290*/  IMAD.MOV.U32 R9, RZ, RZ, R3 ;  /* 0x000000ffff097224 */ /* 0x000fe200078e0003 */
[----:B------:R-:W-:-:S03]  /*02a0*/  LOP3.LUT R5, R5, 0xff, RZ, 0xc0, !PT ;  /* 0x000000ff05057812 */ /* 0x000fc600078ec0ff */
[----:B------:R-:W-:Y:S02]  /*02b0*/  VIADD R12, R7, 0xffffffff ;  /* 0xffffffff070c7836 */ /* 0x000fe40000000000 */
[----:B------:R-:W-:-:S03]  /*02c0*/  VIADD R11, R5, 0xffffffff ;  /* 0xffffffff050b7836 */ /* 0x000fc60000000000 */
[----:B------:R-:W-:-:S04]  /*02d0*/  ISETP.GT.U32.AND P0, PT, R12, 0xfd, PT ;  /* 0x000000fd0c00780c */ /* 0x000fc80003f04070 */
[----:B------:R-:W-:-:S13]  /*02e0*/  ISETP.GT.U32.OR P0, PT, R11, 0xfd, P0 ;  /* 0x000000fd0b00780c */ /* 0x000fda0000704470 */
[----:B------:R-:W-:Y:S01]  /*02f0*/  @!P0 IMAD.MOV.U32 R10, RZ, RZ, RZ ;  /* 0x000000ffff0a8224 */ /* 0x000fe200078e00ff */
[----:B------:R-:W-:Y:S06]  /*0300*/  @!P0 BRA `(.L_x_23) ;  /* 0x00000000005c8947 */ /* 0x000fec0003800000 */
[----:B------:R-:W-:Y:S02]  /*0310*/  FSETP.GTU.FTZ.AND P0, PT, |R0|, +INF , PT ;  /* 0x7f8000000000780b */ /* 0x000fe40003f1c200 */
        /* <DEDUP_REMOVED lines=17> */
[----:B------:R-:W-:Y:S02]  /*0430*/  @P0 IMAD.MOV.U32 R10, RZ, RZ, RZ ;  /* 0x000000ffff0a0224 */ /* 0x000fe400078e00ff */
[----:B------:R-:W-:Y:S01]  /*0440*/  @!P0 FFMA R8, R0, 1.84467440737095516160e+19, RZ ;  /* 0x5f80000000088823 */ /* 0x000fe200000000ff */
[----:B------:R-:W-:Y:S02]  /*0450*/  @!P0 IMAD.MOV.U32 R10, RZ, RZ, -0x40 ;  /* 0xffffffc0ff0a8424 */ /* 0x000fe400078e00ff */
[----:B------:R-:W-:Y:S02]  /*0460*/  @!P1 FFMA R9, R3, 1.84467440737095516160e+19, RZ ;  /* 0x5f80000003099823 */ /* 0x000fe400000000ff */
[----:B------:R-:W-:-:S07]  /*0470*/  @!P1 VIADD R10, R10, 0x40 ;  /* 0x000000400a0a9836 */ /* 0x000fce0000000000 */
.L_x_23:
[----:B------:R-:W-:Y:S01]  /*0480*/  LEA R0, R7, 0xc0800000, 0x17 ;  /* 0xc080000007007811 */ /* 0x000fe200078eb8ff */
[----:B------:R-:W-:Y:S01]  /*0490*/  VIADD R5, R5, 0xffffff81 ;  /* 0xffffff8105057836 */ /* 0x000fe20000000000 */
[----:B------:R-:W-:Y:S03]  /*04a0*/  BSSY.RECONVERGENT B2, `(.L_x_28) ;  /* 0x0000035000027945 */ /* 0x000fe60003800200 */
        /* <DEDUP_REMOVED lines=15> */
[----:B------:R-:W-:-:S04]  /*05a0*/  IMAD.IADD R7, R3, 0x1, R5 ;  /* 0x0000000103077824 */ /* 0x000fc800078e0205 */
[----:B------:R-:W-:-:S05]  /*05b0*/  VIADD R3, R7, 0xffffffff ;  /* 0xffffffff07037836 */ /* 0x000fca0000000000 */
        /* <DEDUP_REMOVED lines=9> */
[CC--:B------:R-:W-:Y:S01]  /*0650*/  FFMA.RZ R3, R12.reuse, R8.reuse, R13 ;  /* 0x000000080c037223 */ /* 0x0c0fe2000000c00d */
[C---:B------:R-:W-:Y:S01]  /*0660*/  VIADD R10, R7.reuse, 0x20 ;  /* 0x00000020070a7836 */ /* 0x040fe20000000000 */
[C---:B------:R-:W-:Y:S02]  /*0670*/  ISETP.NE.AND P2, PT, R7.reuse, RZ, PT ;  /* 0x000000ff0700720c */ /* 0x040fe40003f45270 */
[----:B------:R-:W-:Y:S01]  /*0680*/  ISETP.NE.AND P1, PT, R7, RZ, PT ;  /* 0x000000ff0700720c */ /* 0x000fe20003f25270 */
[----:B------:R-:W-:Y:S01]  /*0690*/  IMAD.MOV R7, RZ, RZ, -R7 ;  /* 0x000000ffff077224 */ /* 0x000fe200078e0a07 */
[----:B------:R-:W-:Y:S01]  /*06a0*/  LOP3.LUT R5, R3, 0x7fffff, RZ, 0xc0, !PT ;  /* 0x007fffff03057812 */ /* 0x000fe200078ec0ff */
[CCC-:B------:R-:W-:Y:S01]  /*06b0*/  FFMA.RP R3, R12.reuse, R8.reuse, R13.reuse ;  /* 0x000000080c037223 */ /* 0x1c0fe2000000800d */
[----:B------:R-:W-:Y:S02]  /*06c0*/  FFMA.RM R8, R12, R8, R13 ;  /* 0x000000080c087223 */ /* 0x000fe4000000400d */
[----:B------:R-:W-:-:S03]  /*06d0*/  LOP3.LUT R5, R5, 0x800000, RZ, 0xfc, !PT ;  /* 0x0080000005057812 */ /* 0x000fc600078efcff */
[----:B------:R-:W-:Y:S02]  /*06e0*/  FSETP.NEU.FTZ.AND P0, PT, R3, R8, PT ;  /* 0x000000080300720b */ /* 0x000fe40003f1d000 */
[----:B------:R-:W-:Y:S02]  /*06f0*/  SHF.L.U32 R10, R5, R10, RZ ;  /* 0x0000000a050a7219 */ /* 0x000fe400000006ff */
[----:B------:R-:W-:Y:S02]  /*0700*/  SEL R8, R7, RZ, P2 ;  /* 0x000000ff07087207 */ /* 0x000fe40001000000 */
[----:B------:R-:W-:Y:S02]  /*0710*/  ISETP.NE.AND P1, PT, R10, RZ, P1 ;  /* 0x000000ff0a00720c */ /* 0x000fe40000f25270 */
[----:B------:R-:W-:Y:S02]  /*0720*/  SHF.R.U32.HI R8, RZ, R8, R5 ;  /* 0x00000008ff087219 */ /* 0x000fe40000011605 */
[----:B------:R-:W-:-:S02]  /*0730*/  PLOP3.LUT P0, PT, P0, P1, PT, 0xf8, 0x8f ;  /* 0x00000000008f781c */ /* 0x000fc40000703f70 */
[----:B------:R-:W-:Y:S02]  /*0740*/  SHF.R.U32.HI R10, RZ, 0x1, R8 ;  /* 0x00000001ff0a7819 */ /* 0x000fe40000011608 */
[----:B------:R-:W-:-:S04]  /*0750*/  SEL R3, RZ, 0x1, !P0 ;  /* 0x00000001ff037807 */ /* 0x000fc80004000000 */
[----:B------:R-:W-:-:S04]  /*0760*/  LOP3.LUT R3, R3, 0x1, R10, 0xf8, !PT ;  /* 0x0000000103037812 */ /* 0x000fc800078ef80a */
[----:B------:R-:W-:-:S05]  /*0770*/  LOP3.LUT R3, R3, R8, RZ, 0xc0, !PT ;  /* 0x0000000803037212 */ /* 0x000fca00078ec0ff */
[----:B------:R-:W-:-:S05]  /*0780*/  IMAD.IADD R3, R10, 0x1, R3 ;  /* 0x000000010a037824 */ /* 0x000fca00078e0203 */
[----:B------:R-:W-:Y:S01]  /*0790*/  LOP3.LUT R0, R3, R0, RZ, 0xfc, !PT ;  /* 0x0000000003007212 */ /* 0x000fe200078efcff */
[----:B------:R-:W-:Y:S06]  /*07a0*/  BRA `(.L_x_31) ;  /* 0x0000000000107947 */ /* 0x000fec0003800000 */
.L_x_30:
[----:B------:R-:W-:-:S04]  /*07b0*/  LOP3.LUT R0, R0, 0x80000000, RZ, 0xc0, !PT ;  /* 0x8000000000007812 */ /* 0x000fc800078ec0ff */
[----:B------:R-:W-:Y:S01]  /*07c0*/  LOP3.LUT R0, R0, 0x7f800000, RZ, 0xfc, !PT ;  /* 0x7f80000000007812 */ /* 0x000fe200078efcff */
[----:B------:R-:W-:Y:S06]  /*07d0*/  BRA `(.L_x_31) ;  /* 0x0000000000047947 */ /* 0x000fec0003800000 */
.L_x_29:
[----:B------:R-:W-:-:S07]  /*07e0*/  IMAD R0, R5, 0x800000, R0 ;  /* 0x0080000005007824 */ /* 0x000fce00078e0200 */
.L_x_31:
[----:B------:R-:W-:Y:S05]  /*07f0*/  BSYNC.RECONVERGENT B2 ;  /* 0x0000000000027941 */ /* 0x000fea0003800200 */
.L_x_28:
[----:B------:R-:W-:Y:S05]  /*0800*/  BRA `(.L_x_32) ;  /* 0x0000000000207947 */ /* 0x000fea0003800000 */
.L_x_27:
[----:B------:R-:W-:-:S04]  /*0810*/  LOP3.LUT R0, R9, 0x80000000, R8, 0x48, !PT ;  /* 0x8000000009007812 */ /* 0x000fc800078e4808 */
[----:B------:R-:W-:Y:S01]  /*0820*/  LOP3.LUT R0, R0, 0x7f800000, RZ, 0xfc, !PT ;  /* 0x7f80000000007812 */ /* 0x000fe200078efcff */
[----:B------:R-:W-:Y:S06]  /*0830*/  BRA `(.L_x_32) ;  /* 0x0000000000147947 */ /* 0x000fec0003800000 */
.L_x_26:
[----:B------:R-:W-:Y:S01]  /*0840*/  LOP3.LUT R0, R9, 0x80000000, R8, 0x48, !PT ;  /* 0x8000000009007812 */ /* 0x000fe200078e4808 */
[----:B------:R-:W-:Y:S06]  /*0850*/  BRA `(.L_x_32) ;  /* 0x00000000000c7947 */ /* 0x000fec0003800000 */
.L_x_25:
[----:B------:R-:W0:Y:S01]  /*0860*/  MUFU.RSQ R0, -QNAN ;  /* 0xffc0000000007908 */ /* 0x000e220000001400 */
[----:B------:R-:W-:Y:S05]  /*0870*/  BRA `(.L_x_32) ;  /* 0x0000000000047947 */ /* 0x000fea0003800000 */
.L_x_24:
[----:B------:R-:W-:-:S07]  /*0880*/  FADD.FTZ R0, R0, R3 ;  /* 0x0000000300007221 */ /* 0x000fce0000010000 */
.L_x_32:
[----:B------:R-:W-:Y:S05]  /*0890*/  BSYNC.RECONVERGENT B1 ;  /* 0x0000000000017941 */ /* 0x000fea0003800200 */
.L_x_22:
[----:B------:R-:W-:-:S04]  /*08a0*/  IMAD.MOV.U32 R7, RZ, RZ, 0x0 ;  /* 0x00000000ff077424 */ /* 0x000fc800078e00ff */
[----:B0-----:R-:W-:Y:S05]  /*08b0*/  RET.REL.NODEC R6 `(_Z16activationKernelPKfPfi) ;  /* 0xfffffff406d07950 */ /* 0x001fea0003c3ffff */
.L_x_33:
        /* <DEDUP_REMOVED lines=12> */
.L_x_107:


//--------------------- .text._Z18getdYdLogitsKerneliPfS_S_iii --------------------------
	.section	.text._Z18getdYdLogitsKerneliPfS_S_iii,"ax",@progbits
	.align	128
        .global         _Z18getdYdLogitsKerneliPfS_S_iii
        .type           _Z18getdYdLogitsKerneliPfS_S_iii,@function
        .size           _Z18getdYdLogitsKerneliPfS_S_iii,(.L_x_117 - _Z18getdYdLogitsKerneliPfS_S_iii)
        .other          _Z18getdYdLogitsKerneliPfS_S_iii,@"STO_CUDA_ENTRY STV_DEFAULT"
_Z18getdYdLogitsKerneliPfS_S_iii:
.text._Z18getdYdLogitsKerneliPfS_S_iii:
[----:B------:R-:W-:Y:S01]  /*0000*/  LDC R1, c[0x0][0x37c] ;  /* 0x0000df00ff017b82 */ /* 0x000fe20000000800 */
[----:B------:R-:W0:Y:S07]  /*0010*/  S2R R2, SR_TID.Y ;  /* 0x0000000000027919 */ /* 0x000e2e0000002200 */
[----:B------:R-:W1:Y:S01]  /*0020*/  LDC R0, c[0x0][0x360] ;  /* 0x0000d800ff007b82 */ /* 0x000e620000000800 */
[----:B------:R-:W2:Y:S01]  /*0030*/  LDCU.64 UR8, c[0x0][0x3a0] ;  /* 0x00007400ff0877ac */ /* 0x000ea20008000a00 */
[----:B------:R-:W1:Y:S06]  /*0040*/  S2R R3, SR_TID.X ;  /* 0x0000000000037919 */ /* 0x000e6c0000002100 */
[----:B------:R-:W0:Y:S08]  /*0050*/  S2UR UR5, SR_CTAID.Y ;  /* 0x00000000000579c3 */ /* 0x000e300000002600 */
[----:B------:R-:W0:Y:S08]  /*0060*/  LDC R7, c[0x0][0x364] ;  /* 0x0000d900ff077b82 */ /* 0x000e300000000800 */
[----:B------:R-:W1:Y:S01]  /*0070*/  S2UR UR4, SR_CTAID.X ;  /* 0x00000000000479c3 */ /* 0x000e620000002500 */
[----:B0-----:R-:W-:-:S05]  /*0080*/  IMAD R7, R7, UR5, R2 ;  /* 0x0000000507077c24 */ /* 0x001fca000f8e0202 */
[----:B--2---:R-:W-:Y:S01]  /*0090*/  ISETP.GE.AND P0, PT, R7, UR9, PT ;  /* 0x0000000907007c0c */ /* 0x004fe2000bf06270 */
[----:B-1----:R-:W-:-:S05]  /*00a0*/  IMAD R0, R0, UR4, R3 ;  /* 0x0000000400007c24 */ /* 0x002fca000f8e0203 */
[----:B------:R-:W-:-:S13]  /*00b0*/  ISETP.GE.OR P0, PT, R0, UR8, P0 ;  /* 0x0000000800007c0c */ /* 0x000fda0008706670 */
[----:B------:R-:W-:Y:S05]  /*00c0*/  @P0 EXIT ;  /* 0x000000000000094d */ /* 0x000fea0003800000 */
[----:B------:R-:W0:Y:S01]  /*00d0*/  LDC.64 R2, c[0x0][0x388] ;  /* 0x0000e200ff027b82 */ /* 0x000e220000000a00 */
[----:B------:R-:W1:Y:S01]  /*00e0*/  LDCU.64 UR6, c[0x0][0x358] ;  /* 0x00006b00ff0677ac */ /* 0x000e620008000a00 */
[----:B------:R-:W2:Y:S06]  /*00f0*/  LDCU UR4, c[0x0][0x3a8] ;  /* 0x00007500ff0477ac */ /* 0x000eac0008000800 */
[----:B------:R-:W3:Y:S01]  /*0100*/  LDC.64 R4, c[0x0][0x390] ;  /* 0x0000e400ff047b82 */ /* 0x000ee20000000a00 */
[----:B0-----:R-:W-:-:S06]  /*0110*/  IMAD.WIDE.U32 R2, R7, 0x4, R2 ;  /* 0x0000000407027825 */ /* 0x001fcc00078e0002 */
[----:B-1----:R-:W4:Y:S01]  /*0120*/  LDG.E R3, desc[UR6][R2.64] ;  /* 0x0000000602037981 */ /* 0x002f22000c1e1900 */
[----:B--2---:R-:W-:-:S06]  /*0130*/  UIADD3 UR4, UPT, UPT, UR9, UR4, URZ ;  /* 0x0000000409047290 */ /* 0x004fcc000fffe0ff */
[----:B------:R-:W-:-:S04]  /*0140*/  IMAD R7, R0, UR4, R7 ;  /* 0x0000000400077c24 */ /* 0x000fc8000f8e0207 */
[----:B---3--:R-:W-:-:S05]  /*0150*/  IMAD.WIDE R4, R7, 0x4, R4 ;  /* 0x0000000407047825 */ /* 0x008fca00078e0204 */
[----:B----4-:R-:W-:Y:S01]  /*0160*/  STG.E desc[UR6][R4.64], R3 ;  /* 0x0000000304007986 */ /* 0x010fe2000c101906 */
[----:B------:R-:W-:Y:S05]  /*0170*/  EXIT ;  /* 0x000000000000794d */ /* 0x000fea0003800000 */
.L_x_34:
        /* <DEDUP_REMOVED lines=16> */
.L_x_117:


//--------------------- .text._Z18getdYCurrentKerneliPfS_S_PKfS1_S1_S1_S1_iiiiii --------------------------
	.section	.text._Z18getdYCurrentKerneliPfS_S_PKfS1_S1_S1_S1_iiiiii,"ax",@progbits
	.align	128
        .global         _Z18getdYCurrentKerneliPfS_S_PKfS1_S1_S1_S1_iiiiii
        .type           _Z18getdYCurrentKerneliPfS_S_PKfS1_S1_S1_S1_iiiiii,@function
        .size           _Z18getdYCurrentKerneliPfS_S_PKfS1_S1_S1_S1_iiiiii,(.L_x_118 - _Z18getdYCurrentKerneliPfS_S_PKfS1_S1_S1_S1_iiiiii)
        .other          _Z18getdYCurrentKerneliPfS_S_PKfS1_S1_S1_S1_iiiiii,@"STO_CUDA_ENTRY STV_DEFAULT"
_Z18getdYCurrentKerneliPfS_S_PKfS1_S1_S1_S1_iiiiii:
.text._Z18getdYCurrentKerneliPfS_S_PKfS1_S1_S1_S1_iiiiii:
[----:B------:R-:W-:Y:S01]  /*0000*/  LDC R1, c[0x0][0x37c] ;  /* 0x0000df00ff017b82 */ /* 0x000fe20000000800 */
[----:B------:R-:W0:Y:S07]  /*0010*/  S2R R3, SR_TID.X ;  /* 0x0000000000037919 */ /* 0x000e2e0000002100 */
[----:B------:R-:W0:Y:S01]  /*0020*/  S2UR UR4, SR_CTAID.Y ;  /* 0x00000000000479c3 */ /* 0x000e220000002600 */
[----:B------:R-:W1:Y:S07]  /*0030*/  S2R R5, SR_TID.Y ;  /* 0x0000000000057919 */ /* 0x000e6e0000002200 */
[----:B------:R-:W0:Y:S08]  /*0040*/  LDC R0, c[0x0][0x360] ;  /* 0x0000d800ff007b82 */ /* 0x000e300000000800 */
[----:B------:R-:W2:Y:S08]  /*0050*/  LDC.64 R18, c[0x0][0x3c8] ;  /* 0x0000f200ff127b82 */ /* 0x000eb00000000a00 */
[----:B------:R-:W1:Y:S08]  /*0060*/  S2UR UR5, SR_CTAID.Z ;  /* 0x00000000000579c3 */ /* 0x000e700000002700 */
[----:B------:R-:W1:Y:S01]  /*0070*/  LDC R6, c[0x0][0x364] ;  /* 0x0000d900ff067b82 */ /* 0x000e620000000800 */
[----:B0-----:R-:W-:-:S07]  /*0080*/  IMAD R0, R0, UR4, R3 ;  /* 0x0000000400007c24 */ /* 0x001fce000f8e0203 */
[----:B------:R-:W0:Y:S01]  /*0090*/  S2UR UR6, SR_CTAID.X ;  /* 0x00000000000679c3 */ /* 0x000e220000002500 */
[----:B--2---:R-:W-:Y:S01]  /*00a0*/  ISETP.GE.AND P0, PT, R0, R19, PT ;  /* 0x000000130000720c */ /* 0x004fe20003f06270 */
[----:B-1----:R-:W-:-:S03]  /*00b0*/  IMAD R6, R6, UR5, R5 ;  /* 0x0000000506067c24 */ /* 0x002fc6000f8e0205 */
[----:B0-----:R-:W-:-:S04]  /*00c0*/  ISETP.LE.OR P0, PT, R18, UR6, P0 ;  /* 0x0000000612007c0c */ /* 0x001fc80008703670 */
[----:B------:R-:W-:-:S13]  /*00d0*/  ISETP.GE.OR P0, PT, R6, R19, P0 ;  /* 0x000000130600720c */ /* 0x000fda0000706670 */
[----:B------:R-:W-:Y:S05]  /*00e0*/  @P0 EXIT ;  /* 0x000000000000094d */ /* 0x000fea0003800000 */
[----:B------:R-:W0:Y:S01]  /*00f0*/  LDC.64 R2, c[0x0][0x3a0] ;  /* 0x0000e800ff027b82 */ /* 0x000e220000000a00 */
[----:B------:R-:W1:Y:S01]  /*0100*/  LDCU.64 UR4, c[0x0][0x358] ;  /* 0x00006b00ff0477ac */ /* 0x000e620008000a00 */
[----:B------:R-:W-:Y:S01]  /*0110*/  IMAD R11, R19, UR6, R0 ;  /* 0x00000006130b7c24 */ /* 0x000fe2000f8e0200 */
[----:B------:R-:W-:Y:S01]  /*0120*/  ISETP.NE.AND P0, PT, R6, RZ, PT ;  /* 0x000000ff0600720c */ /* 0x000fe20003f05270 */
[----:B------:R-:W-:-:S04]  /*0130*/  IMAD R7, R0, R19, R6 ;  /* 0x0000001300077224 */ /* 0x000fc800078e0206 */
[----:B------:R-:W2:Y:S01]  /*0140*/  LDC.64 R4, c[0x0][0x3b8] ;  /* 0x0000ee00ff047b82 */ /* 0x000ea20000000a00 */
[----:B0-----:R-:W-:-:S05]  /*0150*/  IMAD.WIDE.U32 R8, R11, 0x4, R2 ;  /* 0x000000040b087825 */ /* 0x001fca00078e0002 */
[----:B-1----:R0:W5:Y:S01]  /*0160*/  LDG.E R6, desc[UR4][R8.64] ;  /* 0x0000000408067981 */ /* 0x002162000c1e1900 */
[----:B------:R-:W-:Y:S01]  /*0170*/  BSSY.RECONVERGENT B0, `(.L_x_35) ;  /* 0x0000022000007945 */ /* 0x000fe20003800200 */
[----:B--2---:R-:W-:-:S03]  /*0180*/  IMAD.WIDE.U32 R4, R7, 0x4, R4 ;  /* 0x0000000407047825 */ /* 0x004fc600078e0004 */
[----:B------:R-:W-:Y:S05]  /*0190*/  @P0 BRA `(.L_x_36) ;  /* 0x00000000007c0947 */ /* 0x000fea0003800000 */
[----:B------:R-:W1:Y:S01]  /*01a0*/  LDC.64 R16, c[0x0][0x388] ;  /* 0x0000e200ff107b82 */ /* 0x000e620000000a00 */
[----:B------:R-:W2:Y:S07]  /*01b0*/  LDCU UR7, c[0x0][0x3dc] ;  /* 0x00007b80ff0777ac */ /* 0x000eae0008000800 */
[----:B------:R-:W3:Y:S08]  /*01c0*/  LDC R10, c[0x0][0x3d0] ;  /* 0x0000f400ff0a7b82 */ /* 0x000ef00000000800 */
[----:B0-----:R-:W0:Y:S01]  /*01d0*/  LDC.64 R8, c[0x0][0x390] ;  /* 0x0000e400ff087b82 */ /* 0x001e220000000a00 */
[----:B-1----:R-:W-:-:S07]  /*01e0*/  IMAD.WIDE.U32 R16, R0, 0x4, R16 ;  /* 0x0000000400107825 */ /* 0x002fce00078e0010 */
[----:B------:R-:W1:Y:S01]  /*01f0*/  LDC.64 R20, c[0x0][0x3a8] ;  /* 0x0000ea00ff147b82 */ /* 0x000e620000000a00 */
[----:B------:R4:W2:Y:S01]  /*0200*/  LDG.E R25, desc[UR4][R16.64] ;  /* 0x0000000410197981 */ /* 0x0008a2000c1e1900 */
[----:B---3--:R-:W-:-:S06]  /*0210*/  IMAD R13, R10, UR6, R11 ;  /* 0x000000060a0d7c24 */ /* 0x008fcc000f8e020b */
[----:B------:R-:W3:Y:S01]  /*0220*/  LDC.64 R14, c[0x0][0x3b0] ;  /* 0x0000ec00ff0e7b82 */ /* 0x000ee20000000a00 */
[----:B0-----:R-:W-:-:S07]  /*0230*/  IMAD.WIDE R12, R13, 0x4, R8 ;  /* 0x000000040d0c7825 */ /* 0x001fce00078e0208 */
[----:B----4-:R-:W0:Y:S01]  /*0240*/  LDC.64 R16, c[0x0][0x398] ;  /* 0x0000e600ff107b82 */ /* 0x010e220000000a00 */
[----:B-1----:R-:W-:-:S04]  /*0250*/  IMAD.WIDE.U32 R20, R0, 0x4, R20 ;  /* 0x0000000400147825 */ /* 0x002fc800078e0014 */
[----:B---3--:R-:W-:-:S03]  /*0260*/  IMAD.WIDE.U32 R22, R0, 0x4, R14 ;  /* 0x0000000400167825 */ /* 0x008fc600078e000e */
[----:B------:R-:W1:Y:S01]  /*0270*/  LDC.64 R14, c[0x0][0x3c0] ;  /* 0x0000f000ff0e7b82 */ /* 0x000e620000000a00 */
[----:B--2---:R2:W-:Y:S04]  /*0280*/  STG.E desc[UR4][R12.64], R25 ;  /* 0x000000190c007986 */ /* 0x0045e8000c101904 */
[----:B------:R-:W3:Y:S04]  /*0290*/  LDG.E R21, desc[UR4][R20.64] ;  /* 0x0000000414157981 */ /* 0x000ee8000c1e1900 */
[----:B------:R-:W4:Y:S01]  /*02a0*/  LDG.E R23, desc[UR4][R22.64] ;  /* 0x0000000416177981 */ /* 0x000f22000c1e1900 */
[----:B------:R-:W-:-:S02]  /*02b0*/  IMAD R18, R10, UR6, R0 ;  /* 0x000000060a127c24 */ /* 0x000fc4000f8e0200 */
[----:B0-----:R-:W-:-:S03]  /*02c0*/  IMAD.WIDE.U32 R16, R11, 0x4, R16 ;  /* 0x000000040b107825 */ /* 0x001fc600078e0010 */
[----:B------:R-:W-:Y:S01]  /*02d0*/  IADD3 R29, PT, PT, R18, UR7, RZ ;  /* 0x00000007121d7c10 */ /* 0x000fe2000fffe0ff */
[----:B-1----:R-:W-:Y:S01]  /*02e0*/  IMAD.WIDE.U32 R14, R0, 0x4, R14 ;  /* 0x00000004000e7825 */ /* 0x002fe200078e000e */
[----:B------:R-:W2:Y:S03]  /*02f0*/  LDCU UR7, c[0x0][0x380] ;  /* 0x00007000ff0777ac */ /* 0x000ea60008000800 */
[----:B------:R-:W-:-:S04]  /*0300*/  IMAD.WIDE R10, R29, 0x4, R8 ;  /* 0x000000041d0a7825 */ /* 0x000fc800078e0208 */
[----:B---3-5:R-:W-:-:S04]  /*0310*/  FMUL R6, R6, R21 ;  /* 0x0000001506067220 */ /* 0x028fc80000400000 */
[----:B----4-:R-:W-:-:S05]  /*0320*/  FMUL R27, R6, R23 ;  /* 0x00000017061b7220 */ /* 0x010fca0000400000 */
[----:B------:R1:W-:Y:S04]  /*0330*/  STG.E desc[UR4][R16.64], R27 ;  /* 0x0000001b10007986 */ /* 0x0003e8000c101904 */
[----:B------:R1:W-:Y:S04]  /*0340*/  STG.E desc[UR4][R10.64], R6 ;  /* 0x000000060a007986 */ /* 0x0003e8000c101904 */
[----:B------:R-:W3:Y:S01]  /*0350*/  LDG.E R15, desc[UR4][R14.64] ;  /* 0x000000040e0f7981 */ /* 0x000ee2000c1e1900 */
[----:B--2---:R-:W-:-:S04]  /*0360*/  IMAD R13, R19, UR7, R18 ;  /* 0x00000007130d7c24 */ /* 0x004fc8000f8e0212 */
[----:B------:R-:W-:-:S05]  /*0370*/  IMAD.WIDE R8, R13, 0x4, R8 ;  /* 0x000000040d087825 */ /* 0x000fca00078e0208 */
[----:B---3--:R1:W-:Y:S02]  /*0380*/  REDG.E.ADD.F32.FTZ.RN.STRONG.GPU desc[UR4][R8.64], R15 ;  /* 0x0000000f080079a6 */ /* 0x0083e4000c12f304 */
.L_x_36:
[----:B------:R-:W-:Y:S05]  /*0390*/  BSYNC.RECONVERGENT B0 ;  /* 0x0000000000007941 */ /* 0x000fea0003800200 */
.L_x_35:
[----:B------:R-:W2:Y:S01]  /*03a0*/  LDG.E R5, desc[UR4][R4.64] ;  /* 0x0000000404057981 */ /* 0x000ea2000c1e1900 */
[----:B-1----:R-:W1:Y:S01]  /*03b0*/  LDC.64 R10, c[0x0][0x3d0] ;  /* 0x0000f400ff0a7b82 */ /* 0x002e620000000a00 */
[----:B------:R-:W3:Y:S07]  /*03c0*/  LDCU UR7, c[0x0][0x380] ;  /* 0x00007000ff0777ac */ /* 0x000eee0008000800 */
[----:B0-----:R-:W0:Y:S01]  /*03d0*/  LDC.64 R8, c[0x0][0x390] ;  /* 0x0000e400ff087b82 */ /* 0x001e220000000a00 */
[----:B---3--:R-:W-:Y:S01]  /*03e0*/  IMAD R19, R19, UR7, R0 ;  /* 0x0000000713137c24 */ /* 0x008fe2000f8e0200 */
[----:B------:R-:W3:Y:S03]  /*03f0*/  LDCU UR7, c[0x0][0x3d8] ;  /* 0x00007b00ff0777ac */ /* 0x000ee60008000800 */
[----:B------:R-:W-:-:S04]  /*0400*/  IMAD.WIDE R2, R19, 0x4, R2 ;  /* 0x0000000413027825 */ /* 0x000fc800078e0202 */
[----:B-1----:R-:W-:-:S05]  /*0410*/  IMAD R12, R10, UR6, R7 ;  /* 0x000000060a0c7c24 */ /* 0x002fca000f8e0207 */
[----:B------:R-:W-:-:S05]  /*0420*/  IADD3 R11, PT, PT, R12, R11, RZ ;  /* 0x0000000b0c0b7210 */ /* 0x000fca0007ffe0ff */
[----:B0-----:R-:W-:-:S04]  /*0430*/  IMAD.WIDE R10, R11, 0x4, R8 ;  /* 0x000000040b0a7825 */ /* 0x001fc800078e0208 */
[----:B--2--5:R-:W-:-:S05]  /*0440*/  FMUL R7, R5, R6 ;  /* 0x0000000605077220 */ /* 0x024fca0000400000 */
[----:B------:R-:W-:Y:S04]  /*0450*/  STG.E desc[UR4][R10.64], R7 ;  /* 0x000000070a007986 */ /* 0x000fe8000c101904 */
[----:B------:R-:W2:Y:S01]  /*0460*/  LDG.E R3, desc[UR4][R2.64] ;  /* 0x0000000402037981 */ /* 0x000ea2000c1e1900 */
[----:B---3--:R-:W-:-:S05]  /*0470*/  IADD3 R5, PT, PT, R12, UR7, RZ ;  /* 0x000000070c057c10 */ /* 0x008fca000fffe0ff */
[----:B------:R-:W-:-:S04]  /*0480*/  IMAD.WIDE R8, R5, 0x4, R8 ;  /* 0x0000000405087825 */ /* 0x000fc800078e0208 */
[----:B--2---:R-:W-:-:S05]  /*0490*/  FMUL R5, R3, R6 ;  /* 0x0000000603057220 */ /* 0x004fca0000400000 */
[----:B------:R-:W-:Y:S01]  /*04a0*/  STG.E desc[UR4][R8.64], R5 ;  /* 0x0000000508007986 */ /* 0x000fe2000c101904 */
[----:B------:R-:W-:Y:S05]  /*04b0*/  EXIT ;  /* 0x000000000000794d */ /* 0x000fea0003800000 */
.L_x_37:
        /* <DEDUP_REMOVED lines=12> */
.L_x_118:


//--------------------- .text._Z19computeHHVal4KernelPfPKfS1_S1_S1_i --------------------------
	.section	.text._Z19computeHHVal4KernelPfPKfS1_S1_S1_i,"ax",@progbits
	.align	128
        .global         _Z19computeHHVal4KernelPfPKfS1_S1_S1_i
        .type           _Z19computeHHVal4KernelPfPKfS1_S1_S1_i,@function
        .size           _Z19computeHHVal4KernelPfPKfS1_S1_S1_i,(.L_x_119 - _Z19computeHHVal4KernelPfPKfS1_S1_S1_i)
        .other          _Z19computeHHVal4KernelPfPKfS1_S1_S1_i,@"STO_CUDA_ENTRY STV_DEFAULT"
_Z19computeHHVal4KernelPfPKfS1_S1_S1_i:
.text._Z19computeHHVal4KernelPfPKfS1_S1_S1_i:
[----:B------:R-:W-:Y:S01]  /*0000*/  LDC R1, c[0x0][0x37c] ;  /* 0x0000df00ff017b82 */ /* 0x000fe20000000800 */
[----:B------:R-:W0:Y:S07]  /*0010*/  S2R R0, SR_TID.X ;  /* 0x0000000000007919 */ /* 0x000e2e0000002100 */
[----:B------:R-:W0:Y:S01]  /*0020*/  S2UR UR4, SR_CTAID.X ;  /* 0x00000000000479c3 */ /* 0x000e220000002500 */
[----:B------:R-:W1:Y:S01]  /*0030*/  LDCU UR6, c[0x0][0x3a8] ;  /* 0x00007500ff0677ac */ /* 0x000e620008000800 */
[----:B------:R-:W2:Y:S06]  /*0040*/  S2R R3, SR_TID.Y ;  /* 0x0000000000037919 */ /* 0x000eac0000002200 */
[----:B------:R-:W0:Y:S08]  /*0050*/  LDC R11, c[0x0][0x360] ;  /* 0x0000d800ff0b7b82 */ /* 0x000e300000000800 */
[----:B------:R-:W2:Y:S08]  /*0060*/  S2UR UR5, SR_CTAID.Y ;  /* 0x00000000000579c3 */ /* 0x000eb00000002600 */
[----:B------:R-:W2:Y:S01]  /*0070*/  LDC R2, c[0x0][0x364] ;  /* 0x0000d900ff027b82 */ /* 0x000ea20000000800 */
[----:B0-----:R-:W-:-:S02]  /*0080*/  IMAD R11, R11, UR4, R0 ;  /* 0x000000040b0b7c24 */ /* 0x001fc4000f8e0200 */
[----:B--2---:R-:W-:-:S05]  /*0090*/  IMAD R0, R2, UR5, R3 ;  /* 0x0000000502007c24 */ /* 0x004fca000f8e0203 */
[----:B------:R-:W-:-:S04]  /*00a0*/  VIMNMX R2, PT, PT, R11, R0, !PT ;  /* 0x000000000b027248 */ /* 0x000fc80007fe0100 */
[----:B-1----:R-:W-:-:S13]  /*00b0*/  ISETP.GE.AND P0, PT, R2, UR6, PT ;  /* 0x0000000602007c0c */ /* 0x002fda000bf06270 */
[----:B------:R-:W-:Y:S05]  /*00c0*/  @P0 EXIT ;  /* 0x000000000000094d */ /* 0x000fea0003800000 */
[----:B------:R-:W0:Y:S01]  /*00d0*/  LDC.64 R2, c[0x0][0x388] ;  /* 0x0000e200ff027b82 */ /* 0x000e220000000a00 */
[----:B------:R-:W1:Y:S01]  /*00e0*/  LDCU.64 UR4, c[0x0][0x358] ;  /* 0x00006b00ff0477ac */ /* 0x000e620008000a00 */
[----:B------:R-:W-:-:S06]  /*00f0*/  IMAD R13, R11, UR6, R0 ;  /* 0x000000060b0d7c24 */ /* 0x000fcc000f8e0200 */
[----:B------:R-:W2:Y:S08]  /*0100*/  LDC.64 R6, c[0x0][0x3a0] ;  /* 0x0000e800ff067b82 */ /* 0x000eb00000000a00 */
[----:B------:R-:W3:Y:S08]  /*0110*/  LDC.64 R8, c[0x0][0x398] ;  /* 0x0000e600ff087b82 */ /* 0x000ef00000000a00 */
[----:B------:R-:W4:Y:S01]  /*0120*/  LDC.64 R4, c[0x0][0x390] ;  /* 0x0000e400ff047b82 */ /* 0x000f220000000a00 */
[----:B0-----:R-:W-:-:S06]  /*0130*/  IMAD.WIDE R2, R11, 0x4, R2 ;  /* 0x000000040b027825 */ /* 0x001fcc00078e0202 */
[----:B-1----:R-:W5:Y:S01]  /*0140*/  LDG.E R2, desc[UR4][R2.64] ;  /* 0x0000000402027981 */ /* 0x002f62000c1e1900 */
[----:B--2---:R-:W-:-:S06]  /*0150*/  IMAD.WIDE R6, R11, 0x4, R6 ;  /* 0x000000040b067825 */ /* 0x004fcc00078e0206 */
[----:B------:R-:W5:Y:S01]  /*0160*/  LDG.E R7, desc[UR4][R6.64] ;  /* 0x0000000406077981 */ /* 0x000f62000c1e1900 */
[----:B---3--:R-:W-:-:S06]  /*0170*/  IMAD.WIDE R8, R13, 0x4, R8 ;  /* 0x000000040d087825 */ /* 0x008fcc00078e0208 */
[----:B------:R-:W2:Y:S01]  /*0180*/  LDG.E R9, desc[UR4][R8.64] ;  /* 0x0000000408097981 */ /* 0x000ea2000c1e1900 */
[----:B----4-:R-:W-:Y:S02]  /*0190*/  IMAD.WIDE R4, R11, 0x4, R4 ;  /* 0x000000040b047825 */ /* 0x010fe400078e0204 */
[----:B------:R-:W0:Y:S04]  /*01a0*/  LDC.64 R10, c[0x0][0x380] ;  /* 0x0000e000ff0a7b82 */ /* 0x000e280000000a00 */
[----:B------:R-:W3:Y:S01]  /*01b0*/  LDG.E R5, desc[UR4][R4.64] ;  /* 0x0000000404057981 */ /* 0x000ee2000c1e1900 */
[----:B0-----:R-:W-:-:S04]  /*01c0*/  IMAD.WIDE R10, R13, 0x4, R10 ;  /* 0x000000040d0a7825 */ /* 0x001fc800078e020a */
[----:B-----5:R-:W-:-:S04]  /*01d0*/  FMUL R0, R2, R7 ;  /* 0x0000000702007220 */ /* 0x020fc80000400000 */
[----:B--2---:R-:W-:-:S04]  /*01e0*/  FMUL R15, R0, R9 ;  /* 0x00000009000f7220 */ /* 0x004fc80000400000 */
[----:B---3--:R-:W-:-:S05]  /*01f0*/  FFMA R15, R2, R5, R15 ;  /* 0x00000005020f7223 */ /* 0x008fca000000000f */
[----:B------:R-:W-:Y:S01]  /*0200*/  STG.E desc[UR4][R10.64], R15 ;  /* 0x0000000f0a007986 */ /* 0x000fe2000c101904 */
[----:B------:R-:W-:Y:S05]  /*0210*/  EXIT ;  /* 0x000000000000794d */ /* 0x000fea0003800000 */
.L_x_38:
        /* <DEDUP_REMOVED lines=14> */
.L_x_119:


//--------------------- .text._Z28computeActivationGradsKernelPfPKfi --------------------------
	.section	.text._Z28computeActivationGradsKernelPfPKfi,"ax",@progbits
	.align	128
        .global         _Z28computeActivationGradsKernelPfPKfi
        .type           _Z28computeActivationGradsKernelPfPKfi,@function
        .size           _Z28computeActivationGradsKernelPfPKfi,(.L_x_108 - _Z28computeActivationGradsKernelPfPKfi)
        .other          _Z28computeActivationGradsKernelPfPKfi,@"STO_CUDA_ENTRY STV_DEFAULT"
_Z28computeActivationGradsKernelPfPKfi:
.text._Z28computeActivationGradsKernelPfPKfi:
        /* <DEDUP_REMOVED lines=13> */
[----:B--2---:R-:W-:-:S04]  /*00d0*/  FSETP.GEU.AND P0, PT, R4, RZ, PT ;  /* 0x000000ff0400720b */ /* 0x004fc80003f0e000 */
[----:B------:R-:W-:-:S05]  /*00e0*/  FSEL R0, -R4, R4, !P0 ;  /* 0x0000000404007208 */ /* 0x000fca0004000100 */
[----:B------:R-:W-:-:S04]  /*00f0*/  FADD R3, R0, 1 ;  /* 0x3f80000000037421 */ /* 0x000fc80000000000 */
[C-C-:B------:R-:W-:Y:S01]  /*0100*/  FFMA R6, R0.reuse, R0, R3.reuse ;  /* 0x0000000000067223 */ /* 0x140fe20000000003 */
[----:B------:R-:W-:-:S03]  /*0110*/  FADD R0, R0, R3 ;  /* 0x0000000300007221 */ /* 0x000fc60000000000 */
[----:B------:R-:W-:-:S04]  /*0120*/  FMUL R7, R6, R6 ;  /* 0x0000000606077220 */ /* 0x000fc80000400000 */
        /* <DEDUP_REMOVED lines=9> */
[----:B------:R-:W-:Y:S05]  /*01c0*/  CALL.REL.NOINC `($__internal_3_$__cuda_sm3x_div_rn_noftz_f32_slowpath) ;  /* 0x0000000000187944 */ /* 0x000fea0003c00000 */
[----:B------:R-:W-:-:S07]  /*01d0*/  IMAD.MOV.U32 R9, RZ, RZ, R0 ;  /* 0x000000ffff097224 */ /* 0x000fce00078e0000 */
.L_x_40:
[----:B------:R-:W-:Y:S05]  /*01e0*/  BSYNC.RECONVERGENT B0 ;  /* 0x0000000000007941 */ /* 0x000fea0003800200 */
.L_x_39:
[----:B------:R-:W0:Y:S02]  /*01f0*/  LDC.64 R4, c[0x0][0x380] ;  /* 0x0000e000ff047b82 */ /* 0x000e240000000a00 */
[----:B0-----:R-:W-:-:S05]  /*0200*/  IMAD.WIDE R2, R2, 0x4, R4 ;  /* 0x0000000402027825 */ /* 0x001fca00078e0204 */
[----:B------:R-:W-:Y:S01]  /*0210*/  STG.E desc[UR4][R2.64], R9 ;  /* 0x0000000902007986 */ /* 0x000fe2000c101904 */
[----:B------:R-:W-:Y:S05]  /*0220*/  EXIT ;  /* 0x000000000000794d */ /* 0x000fea0003800000 */
        .weak           $__internal_3_$__cuda_sm3x_div_rn_noftz_f32_slowpath
        .type           $__internal_3_$__cuda_sm3x_div_rn_noftz_f32_slowpath,@function
        .size           $__internal_3_$__cuda_sm3x_div_rn_noftz_f32_slowpath,(.L_x_108 - $__internal_3_$__cuda_sm3x_div_rn_noftz_f32_slowpath)
$__internal_3_$__cuda_sm3x_div_rn_noftz_f32_slowpath:
[----:B------:R-:W-:Y:S01]  /*0230*/  SHF.R.U32.HI R5, RZ, 0x17, R7 ;  /* 0x00000017ff057819 */ /* 0x000fe20000011607 */
[----:B------:R-:W-:Y:S01]  /*0240*/  BSSY.RECONVERGENT B1, `(.L_x_41) ;  /* 0x0000064000017945 */ /* 0x000fe20003800200 */
[--C-:B------:R-:W-:Y:S01]  /*0250*/  SHF.R.U32.HI R3, RZ, 0x17, R0.reuse ;  /* 0x00000017ff037819 */ /* 0x100fe20000011600 */
[----:B------:R-:W-:Y:S01]  /*0260*/  IMAD.MOV.U32 R8, RZ, RZ, R0 ;  /* 0x000000ffff087224 */ /* 0x000fe200078e0000 */
[----:B------:R-:W-:Y:S02]  /*0270*/  LOP3.LUT R6, R5, 0xff, RZ, 0xc0, !PT ;  /* 0x000000ff05067812 */ /* 0x000fe400078ec0ff */
[----:B------:R-:W-:-:S03]  /*0280*/  LOP3.LUT R5, R3, 0xff, RZ, 0xc0, !PT ;  /* 0x000000ff03057812 */ /* 0x000fc600078ec0ff */
[----:B------:R-:W-:Y:S02]  /*0290*/  VIADD R11, R6, 0xffffffff ;  /* 0xffffffff060b7836 */ /* 0x000fe40000000000 */
[----:B------:R-:W-:-:S03]  /*02a0*/  VIADD R10, R5, 0xffffffff ;  /* 0xffffffff050a7836 */ /* 0x000fc60000000000 */
[----:B------:R-:W-:-:S04]  /*02b0*/  ISETP.GT.U32.AND P0, PT, R11, 0xfd, PT ;  /* 0x000000fd0b00780c */ /* 0x000fc80003f04070 */
[----:B------:R-:W-:-:S13]  /*02c0*/  ISETP.GT.U32.OR P0, PT, R10, 0xfd, P0 ;  /* 0x000000fd0a00780c */ /* 0x000fda0000704470 */
[----:B------:R-:W-:Y:S01]  /*02d0*/  @!P0 IMAD.MOV.U32 R9, RZ, RZ, RZ ;  /* 0x000000ffff098224 */ /* 0x000fe200078e00ff */
        /* <DEDUP_REMOVED lines=25> */
.L_x_42:
[----:B------:R-:W-:Y:S01]  /*0470*/  LEA R0, R6, 0xc0800000, 0x17 ;  /* 0xc080000006007811 */ /* 0x000fe200078eb8ff */
[----:B------:R-:W-:Y:S01]  /*0480*/  VIADD R5, R5, 0xffffff81 ;  /* 0xffffff8105057836 */ /* 0x000fe20000000000 */
[----:B------:R-:W-:Y:S03]  /*0490*/  BSSY.RECONVERGENT B2, `(.L_x_47) ;  /* 0x0000035000027945 */ /* 0x000fe60003800200 */
[----:B------:R-:W-:Y:S01]  /*04a0*/  IMAD.IADD R7, R7, 0x1, -R0 ;  /* 0x0000000107077824 */ /* 0x000fe200078e0a00 */
[C---:B------:R-:W-:Y:S01]  /*04b0*/  IADD3 R6, PT, PT, R5.reuse, 0x7f, -R6 ;  /* 0x0000007f05067810 */ /* 0x040fe20007ffe806 */
[----:B------:R-:W-:Y:S02]  /*04c0*/  IMAD R0, R5, -0x800000, R8 ;  /* 0xff80000005007824 */ /* 0x000fe400078e0208 */
[----:B------:R-:W0:Y:S01]  /*04d0*/  MUFU.RCP R3, R7 ;  /* 0x0000000700037308 */ /* 0x000e220000001000 */
[----:B------:R-:W-:Y:S01]  /*04e0*/  FADD.FTZ R11, -R7, -RZ ;  /* 0x800000ff070b7221 */ /* 0x000fe20000010100 */
[----:B------:R-:W-:-:S03]  /*04f0*/  IMAD.IADD R6, R6, 0x1, R9 ;  /* 0x0000000106067824 */ /* 0x000fc600078e0209 */
        /* <DEDUP_REMOVED lines=38> */
[----:B------:R-:W-:-:S05]  /*0760*/  LOP3.LUT R3, R3, R6, RZ, 0xc0, !PT ;  /* 0x0000000603037212 */ /* 0x000fca00078ec0ff */
[----:B------:R-:W-:-:S05]  /*0770*/  IMAD.IADD R3, R8, 0x1, R3 ;  /* 0x0000000108037824 */ /* 0x000fca00078e0203 */
[----:B------:R-:W-:Y:S01]  /*0780*/  LOP3.LUT R0, R3, R0, RZ, 0xfc, !PT ;  /* 0x0000000003007212 */ /* 0x000fe200078efcff */
[----:B------:R-:W-:Y:S06]  /*0790*/  BRA `(.L_x_50) ;  /* 0x0000000000107947 */ /* 0x000fec0003800000 */
.L_x_49:
[----:B------:R-:W-:-:S04]  /*07a0*/  LOP3.LUT R0, R0, 0x80000000, RZ, 0xc0, !PT ;  /* 0x8000000000007812 */ /* 0x000fc800078ec0ff */
[----:B------:R-:W-:Y:S01]  /*07b0*/  LOP3.LUT R0, R0, 0x7f800000, RZ, 0xfc, !PT ;  /* 0x7f80000000007812 */ /* 0x000fe200078efcff */
[----:B------:R-:W-:Y:S06]  /*07c0*/  BRA `(.L_x_50) ;  /* 0x0000000000047947 */ /* 0x000fec0003800000 */
.L_x_48:
[----:B------:R-:W-:-:S07]  /*07d0*/  IMAD R0, R6, 0x800000, R0 ;  /* 0x0080000006007824 */ /* 0x000fce00078e0200 */
.L_x_50:
[----:B------:R-:W-:Y:S05]  /*07e0*/  BSYNC.RECONVERGENT B2 ;  /* 0x0000000000027941 */ /* 0x000fea0003800200 */
.L_x_47:
[----:B------:R-:W-:Y:S05]  /*07f0*/  BRA `(.L_x_51) ;  /* 0x0000000000207947 */ /* 0x000fea0003800000 */
.L_x_46:
[----:B------:R-:W-:-:S04]  /*0800*/  LOP3.LUT R0, R7, 0x80000000, R8, 0x48, !PT ;  /* 0x8000000007007812 */ /* 0x000fc800078e4808 */
[----:B------:R-:W-:Y:S01]  /*0810*/  LOP3.LUT R0, R0, 0x7f800000, RZ, 0xfc, !PT ;  /* 0x7f80000000007812 */ /* 0x000fe200078efcff */
[----:B------:R-:W-:Y:S06]  /*0820*/  BRA `(.L_x_51) ;  /* 0x0000000000147947 */ /* 0x000fec0003800000 */
.L_x_45:
[----:B------:R-:W-:Y:S01]  /*0830*/  LOP3.LUT R0, R7, 0x80000000, R8, 0x48, !PT ;  /* 0x8000000007007812 */ /* 0x000fe200078e4808 */
[----:B------:R-:W-:Y:S06]  /*0840*/  BRA `(.L_x_51) ;  /* 0x00000000000c7947 */ /* 0x000fec0003800000 */
.L_x_44:
[----:B------:R-:W0:Y:S01]  /*0850*/  MUFU.RSQ R0, -QNAN ;  /* 0xffc0000000007908 */ /* 0x000e220000001400 */
[----:B------:R-:W-:Y:S05]  /*0860*/  BRA `(.L_x_51) ;  /* 0x0000000000047947 */ /* 0x000fea0003800000 */
.L_x_43:
[----:B------:R-:W-:-:S07]  /*0870*/  FADD.FTZ R0, R0, R3 ;  /* 0x0000000300007221 */ /* 0x000fce0000010000 */
.L_x_51:
[----:B------:R-:W-:Y:S05]  /*0880*/  BSYNC.RECONVERGENT B1 ;  /* 0x0000000000017941 */ /* 0x000fea0003800200 */
.L_x_41:
[----:B------:R-:W-:-:S04]  /*0890*/  IMAD.MOV.U32 R5, RZ, RZ, 0x0 ;  /* 0x00000000ff057424 */ /* 0x000fc800078e00ff */
[----:B0-----:R-:W-:Y:S05]  /*08a0*/  RET.REL.NODEC R4 `(_Z28computeActivationGradsKernelPfPKfi) ;  /* 0xfffffff404d47950 */ /* 0x001fea0003c3ffff */
.L_x_52:
        /* <DEDUP_REMOVED lines=13> */
.L_x_108:


//--------------------- .text._Z11getdLKerneliPfS_ii --------------------------
	.section	.text._Z11getdLKerneliPfS_ii,"ax",@progbits
	.align	128
        .global         _Z11getdLKerneliPfS_ii
        .type           _Z11getdLKerneliPfS_ii,@function
        .size           _Z11getdLKerneliPfS_ii,(.L_x_109 - _Z11getdLKerneliPfS_ii)
        .other          _Z11getdLKerneliPfS_ii,@"STO_CUDA_ENTRY STV_DEFAULT"
_Z11getdLKerneliPfS_ii:
.text._Z11getdLKerneliPfS_ii:
        /* <DEDUP_REMOVED lines=11> */
[----:B0-----:R-:W-:-:S06]  /*00b0*/  IMAD.WIDE R4, R3, 0x4, R4 ;  /* 0x0000000403047825 */ /* 0x001fcc00078e0204 */
[----:B-1----:R0:W5:Y:S01]  /*00c0*/  LDG.E R4, desc[UR4][R4.64] ;  /* 0x0000000404047981 */ /* 0x002162000c1e1900 */
[----:B--2---:R-:W-:Y:S01]  /*00d0*/  ISETP.NE.AND P0, PT, R3, UR6, PT ;  /* 0x0000000603007c0c */ /* 0x004fe2000bf05270 */
[----:B------:R-:W-:-:S12]  /*00e0*/  BSSY.RECONVERGENT B0, `(.L_x_53) ;  /* 0x0000021000007945 */ /* 0x000fd80003800200 */
[----:B0-----:R-:W-:Y:S05]  /*00f0*/  @P0 BRA `(.L_x_54) ;  /* 0x0000000000400947 */ /* 0x001fea0003800000 */
[----:B-----5:R-:W-:Y:S01]  /*0100*/  VIADD R0, R4, 0x1800000 ;  /* 0x0180000004007836 */ /* 0x020fe20000000000 */
[----:B------:R-:W-:Y:S04]  /*0110*/  BSSY.RECONVERGENT B1, `(.L_x_55) ;  /* 0x000000c000017945 */ /* 0x000fe80003800200 */
[----:B------:R-:W-:-:S04]  /*0120*/  LOP3.LUT R0, R0, 0x7f800000, RZ, 0xc0, !PT ;  /* 0x7f80000000007812 */ /* 0x000fc800078ec0ff */
[----:B------:R-:W-:-:S13]  /*0130*/  ISETP.GT.U32.AND P0, PT, R0, 0x1ffffff, PT ;  /* 0x01ffffff0000780c */ /* 0x000fda0003f04070 */
[----:B------:R-:W-:Y:S05]  /*0140*/  @P0 BRA `(.L_x_56) ;  /* 0x0000000000100947 */ /* 0x000fea0003800000 */
[----:B------:R-:W-:Y:S01]  /*0150*/  IMAD.MOV.U32 R2, RZ, RZ, R4 ;  /* 0x000000ffff027224 */ /* 0x000fe200078e0004 */
[----:B------:R-:W-:-:S07]  /*0160*/  MOV R6, 0x180 ;  /* 0x0000018000067802 */ /* 0x000fce0000000f00 */
[----:B------:R-:W-:Y:S05]  /*0170*/  CALL.REL.NOINC `($__internal_4_$__cuda_sm20_rcp_rn_f32_slowpath) ;  /* 0x0000000000787944 */ /* 0x000fea0003c00000 */
[----:B------:R-:W-:Y:S05]  /*0180*/  BRA `(.L_x_57) ;  /* 0x0000000000107947 */ /* 0x000fea0003800000 */
.L_x_56:
[----:B------:R-:W0:Y:S02]  /*0190*/  MUFU.RCP R5, R4 ;  /* 0x0000000400057308 */ /* 0x000e240000001000 */
[----:B0-----:R-:W-:-:S04]  /*01a0*/  FFMA R0, R4, R5, -1 ;  /* 0xbf80000004007423 */ /* 0x001fc80000000005 */
[----:B------:R-:W-:-:S04]  /*01b0*/  FADD.FTZ R0, -R0, -RZ ;  /* 0x800000ff00007221 */ /* 0x000fc80000010100 */
[----:B------:R-:W-:-:S07]  /*01c0*/  FFMA R0, R5, R0, R5 ;  /* 0x0000000005007223 */ /* 0x000fce0000000005 */
.L_x_57:
[----:B------:R-:W-:Y:S05]  /*01d0*/  BSYNC.RECONVERGENT B1 ;  /* 0x0000000000017941 */ /* 0x000fea0003800200 */
.L_x_55:
[----:B------:R-:W-:Y:S01]  /*01e0*/  FADD R0, -R0, 1 ;  /* 0x3f80000000007421 */ /* 0x000fe20000000100 */
[----:B------:R-:W-:Y:S06]  /*01f0*/  BRA `(.L_x_58) ;  /* 0x00000000003c7947 */ /* 0x000fec0003800000 */
.L_x_54:
[----:B-----5:R-:W-:Y:S01]  /*0200*/  FADD R2, -R4, 1 ;  /* 0x3f80000004027421 */ /* 0x020fe20000000100 */
[----:B------:R-:W-:Y:S04]  /*0210*/  BSSY.RECONVERGENT B1, `(.L_x_59) ;  /* 0x000000c000017945 */ /* 0x000fe80003800200 */
[----:B------:R-:W-:-:S04]  /*0220*/  IADD3 R0, PT, PT, R2, 0x1800000, RZ ;  /* 0x0180000002007810 */ /* 0x000fc80007ffe0ff */
[----:B------:R-:W-:-:S04]  /*0230*/  LOP3.LUT R0, R0, 0x7f800000, RZ, 0xc0, !PT ;  /* 0x7f80000000007812 */ /* 0x000fc800078ec0ff */
[----:B------:R-:W-:-:S13]  /*0240*/  ISETP.GT.U32.AND P0, PT, R0, 0x1ffffff, PT ;  /* 0x01ffffff0000780c */ /* 0x000fda0003f04070 */
[----:B------:R-:W-:Y:S05]  /*0250*/  @P0 BRA `(.L_x_60) ;  /* 0x00000000000c0947 */ /* 0x000fea0003800000 */
[----:B------:R-:W-:-:S07]  /*0260*/  MOV R6, 0x280 ;  /* 0x0000028000067802 */ /* 0x000fce0000000f00 */
[----:B------:R-:W-:Y:S05]  /*0270*/  CALL.REL.NOINC `($__internal_4_$__cuda_sm20_rcp_rn_f32_slowpath) ;  /* 0x0000000000387944 */ /* 0x000fea0003c00000 */
[----:B------:R-:W-:Y:S05]  /*0280*/  BRA `(.L_x_61) ;  /* 0x0000000000107947 */ /* 0x000fea0003800000 */
.L_x_60:
[----:B------:R-:W0:Y:S02]  /*0290*/  MUFU.RCP R5, R2 ;  /* 0x0000000200057308 */ /* 0x000e240000001000 */
[----:B0-----:R-:W-:-:S04]  /*02a0*/  FFMA R0, R2, R5, -1 ;  /* 0xbf80000002007423 */ /* 0x001fc80000000005 */
[----:B------:R-:W-:-:S04]  /*02b0*/  FADD.FTZ R0, -R0, -RZ ;  /* 0x800000ff00007221 */ /* 0x000fc80000010100 */
[----:B------:R-:W-:-:S07]  /*02c0*/  FFMA R0, R5, R0, R5 ;  /* 0x0000000005007223 */ /* 0x000fce0000000005 */
.L_x_61:
[----:B------:R-:W-:Y:S05]  /*02d0*/  BSYNC.RECONVERGENT B1 ;  /* 0x0000000000017941 */ /* 0x000fea0003800200 */
.L_x_59:
[----:B------:R-:W-:-:S07]  /*02e0*/  FADD R0, R0, -1 ;  /* 0xbf80000000007421 */ /* 0x000fce0000000000 */
.L_x_58:
[----:B------:R-:W-:Y:S05]  /*02f0*/  BSYNC.RECONVERGENT B0 ;  /* 0x0000000000007941 */ /* 0x000fea0003800200 */
.L_x_53:
[----:B------:R-:W0:Y:S01]  /*0300*/  LDC.64 R6, c[0x0][0x390] ;  /* 0x0000e400ff067b82 */ /* 0x000e220000000a00 */
[----:B------:R-:W-:-:S04]  /*0310*/  FFMA R5, -R4, R4, R4 ;  /* 0x0000000404057223 */ /* 0x000fc80000000104 */
[----:B------:R-:W-:Y:S01]  /*0320*/  FMUL R5, R5, R0 ;  /* 0x0000000005057220 */ /* 0x000fe20000400000 */
[----:B0-----:R-:W-:-:S05]  /*0330*/  IMAD.WIDE R2, R3, 0x4, R6 ;  /* 0x0000000403027825 */ /* 0x001fca00078e0206 */
[----:B------:R-:W-:Y:S01]  /*0340*/  STG.E desc[UR4][R2.64], R5 ;  /* 0x0000000502007986 */ /* 0x000fe2000c101904 */
[----:B------:R-:W-:Y:S05]  /*0350*/  EXIT ;  /* 0x000000000000794d */ /* 0x000fea0003800000 */
        .weak           $__internal_4_$__cuda_sm20_rcp_rn_f32_slowpath
        .type           $__internal_4_$__cuda_sm20_rcp_rn_f32_slowpath,@function
        .size           $__internal_4_$__cuda_sm20_rcp_rn_f32_slowpath,(.L_x_109 - $__internal_4_$__cuda_sm20_rcp_rn_f32_slowpath)
$__internal_4_$__cuda_sm20_rcp_rn_f32_slowpath:
[----:B------:R-:W-:Y:S01]  /*0360*/  IMAD.SHL.U32 R0, R2, 0x2, RZ ;  /* 0x0000000202007824 */ /* 0x000fe200078e00ff */
[----:B------:R-:W-:Y:S04]  /*0370*/  BSSY.RECONVERGENT B2, `(.L_x_62) ;  /* 0x0000030000027945 */ /* 0x000fe80003800200 */
[----:B------:R-:W-:-:S04]  /*0380*/  SHF.R.U32.HI R9, RZ, 0x18, R0 ;  /* 0x00000018ff097819 */ /* 0x000fc80000011600 */
[----:B------:R-:W-:-:S13]  /*0390*/  ISETP.NE.U32.AND P0, PT, R9, RZ, PT ;  /* 0x000000ff0900720c */ /* 0x000fda0003f05070 */
[----:B------:R-:W-:Y:S05]  /*03a0*/  @P0 BRA `(.L_x_63) ;  /* 0x0000000000280947 */ /* 0x000fea0003800000 */
[----:B------:R-:W-:-:S05]  /*03b0*/  IMAD.SHL.U32 R0, R2, 0x2, RZ ;  /* 0x0000000202007824 */ /* 0x000fca00078e00ff */
[----:B------:R-:W-:-:S13]  /*03c0*/  ISETP.NE.AND P0, PT, R0, RZ, PT ;  /* 0x000000ff0000720c */ /* 0x000fda0003f05270 */
[----:B------:R-:W-:Y:S01]  /*03d0*/  @P0 FFMA R7, R2, 1.84467440737095516160e+19, RZ ;  /* 0x5f80000002070823 */ /* 0x000fe200000000ff */
[----:B------:R-:W-:Y:S08]  /*03e0*/  @!P0 MUFU.RCP R5, R2 ;  /* 0x0000000200058308 */ /* 0x000ff00000001000 */
[----:B------:R-:W0:Y:S02]  /*03f0*/  @P0 MUFU.RCP R0, R7 ;  /* 0x0000000700000308 */ /* 0x000e240000001000 */
[----:B0-----:R-:W-:-:S04]  /*0400*/  @P0 FFMA R8, R7, R0, -1 ;  /* 0xbf80000007080423 */ /* 0x001fc80000000000 */
[----:B------:R-:W-:-:S04]  /*0410*/  @P0 FADD.FTZ R9, -R8, -RZ ;  /* 0x800000ff08090221 */ /* 0x000fc80000010100 */
[----:B------:R-:W-:-:S04]  /*0420*/  @P0 FFMA R0, R0, R9, R0 ;  /* 0x0000000900000223 */ /* 0x000fc80000000000 */
[----:B------:R-:W-:Y:S01]  /*0430*/  @P0 FFMA R5, R0, 1.84467440737095516160e+19, RZ ;  /* 0x5f80000000050823 */ /* 0x000fe200000000ff */
[----:B------:R-:W-:Y:S06]  /*0440*/  BRA `(.L_x_64) ;  /* 0x0000000000887947 */ /* 0x000fec0003800000 */
.L_x_63:
[----:B------:R-:W-:-:S04]  /*0450*/  IADD3 R11, PT, PT, R9, -0xfd, RZ ;  /* 0xffffff03090b7810 */ /* 0x000fc80007ffe0ff */
[----:B------:R-:W-:-:S13]  /*0460*/  ISETP.GT.U32.AND P0, PT, R11, 0x1, PT ;  /* 0x000000010b00780c */ /* 0x000fda0003f04070 */
[----:B------:R-:W-:Y:S05]  /*0470*/  @P0 BRA `(.L_x_65) ;  /* 0x0000000000780947 */ /* 0x000fea0003800000 */
[----:B------:R-:W-:Y:S01]  /*0480*/  LOP3.LUT R0, R2, 0x7fffff, RZ, 0xc0, !PT ;  /* 0x007fffff02007812 */ /* 0x000fe200078ec0ff */
[----:B------:R-:W-:-:S03]  /*0490*/  IMAD.MOV.U32 R10, RZ, RZ, 0x3 ;  /* 0x00000003ff0a7424 */ /* 0x000fc600078e00ff */
[----:B------:R-:W-:Y:S02]  /*04a0*/  LOP3.LUT R0, R0, 0x3f800000, RZ, 0xfc, !PT ;  /* 0x3f80000000007812 */ /* 0x000fe400078efcff */
[----:B------:R-:W-:Y:S02]  /*04b0*/  SHF.L.U32 R10, R10, R11, RZ ;  /* 0x0000000b0a0a7219 */ /* 0x000fe400000006ff */
[----:B------:R-:W0:Y:S02]  /*04c0*/  MUFU.RCP R5, R0 ;  /* 0x0000000000057308 */ /* 0x000e240000001000 */
[----:B0-----:R-:W-:-:S04]  /*04d0*/  FFMA R7, R0, R5, -1 ;  /* 0xbf80000000077423 */ /* 0x001fc80000000005 */
[----:B------:R-:W-:-:S04]  /*04e0*/  FADD.FTZ R8, -R7, -RZ ;  /* 0x800000ff07087221 */ /* 0x000fc80000010100 */
[CCC-:B------:R-:W-:Y:S01]  /*04f0*/  FFMA.RM R7, R5.reuse, R8.reuse, R5.reuse ;  /* 0x0000000805077223 */ /* 0x1c0fe20000004005 */
[----:B------:R-:W-:-:S04]  /*0500*/  FFMA.RP R8, R5, R8, R5 ;  /* 0x0000000805087223 */ /* 0x000fc80000008005 */
[C---:B------:R-:W-:Y:S02]  /*0510*/  LOP3.LUT R5, R7.reuse, 0x7fffff, RZ, 0xc0, !PT ;  /* 0x007fffff07057812 */ /* 0x040fe400078ec0ff */
[----:B------:R-:W-:Y:S02]  /*0520*/  FSETP.NEU.FTZ.AND P0, PT, R7, R8, PT ;  /* 0x000000080700720b */ /* 0x000fe40003f1d000 */
[----:B------:R-:W-:Y:S02]  /*0530*/  LOP3.LUT R5, R5, 0x800000, RZ, 0xfc, !PT ;  /* 0x0080000005057812 */ /* 0x000fe400078efcff */
[----:B------:R-:W-:Y:S02]  /*0540*/  SEL R7, RZ, 0xffffffff, !P0 ;  /* 0xffffffffff077807 */ /* 0x000fe40004000000 */
[----:B------:R-:W-:-:S03]  /*0550*/  LOP3.LUT R10, R10, R5, RZ, 0xc0, !PT ;  /* 0x000000050a0a7212 */ /* 0x000fc600078ec0ff */
[----:B------:R-:W-:Y:S01]  /*0560*/  IMAD.MOV R0, RZ, RZ, -R7 ;  /* 0x000000ffff007224 */ /* 0x000fe200078e0a07 */
[----:B------:R-:W-:-:S04]  /*0570*/  SHF.R.U32.HI R10, RZ, R11, R10 ;  /* 0x0000000bff0a7219 */ /* 0x000fc8000001160a */
[----:B------:R-:W-:Y:S02]  /*0580*/  LOP3.LUT P1, RZ, R0, R11, R5, 0xf8, !PT ;  /* 0x0000000b00ff7212 */ /* 0x000fe4000782f805 */
[C---:B------:R-:W-:Y:S02]  /*0590*/  LOP3.LUT P0, RZ, R10.reuse, 0x1, RZ, 0xc0, !PT ;  /* 0x000000010aff7812 */ /* 0x040fe4000780c0ff */
[----:B------:R-:W-:-:S04]  /*05a0*/  LOP3.LUT P2, RZ, R10, 0x2, RZ, 0xc0, !PT ;  /* 0x000000020aff7812 */ /* 0x000fc8000784c0ff */
[----:B------:R-:W-:Y:S02]  /*05b0*/  PLOP3.LUT P0, PT, P0, P1, P2, 0xe0, 0x0 ;  /* 0x000000000000781c */ /* 0x000fe40000703c20 */
[----:B------:R-:W-:Y:S02]  /*05c0*/  LOP3.LUT P1, RZ, R2, 0x7fffff, RZ, 0xc0, !PT ;  /* 0x007fffff02ff7812 */ /* 0x000fe4000782c0ff */
[----:B------:R-:W-:-:S04]  /*05d0*/  SEL R0, RZ, 0x1, !P0 ;  /* 0x00000001ff007807 */ /* 0x000fc80004000000 */
[----:B------:R-:W-:-:S04]  /*05e0*/  IADD3 R0, PT, PT, -R0, RZ, RZ ;  /* 0x000000ff00007210 */ /* 0x000fc80007ffe1ff */
[----:B------:R-:W-:Y:S01]  /*05f0*/  ISETP.GE.AND P0, PT, R0, RZ, PT ;  /* 0x000000ff0000720c */ /* 0x000fe20003f06270 */
[----:B------:R-:W-:-:S05]  /*0600*/  VIADD R0, R9, 0xffffff04 ;  /* 0xffffff0409007836 */ /* 0x000fca0000000000 */
[----:B------:R-:W-:-:S07]  /*0610*/  SHF.R.U32.HI R5, RZ, R0, R5 ;  /* 0x00000000ff057219 */ /* 0x000fce0000011605 */
[----:B------:R-:W-:-:S05]  /*0620*/  @!P0 VIADD R5, R5, 0x1 ;  /* 0x0000000105058836 */ /* 0x000fca0000000000 */
[----:B------:R-:W-:-:S04]  /*0630*/  @!P1 SHF.L.U32 R5, R5, 0x1, RZ ;  /* 0x0000000105059819 */ /* 0x000fc800000006ff */
[----:B------:R-:W-:Y:S01]  /*0640*/  LOP3.LUT R5, R5, 0x80000000, R2, 0xf8, !PT ;  /* 0x8000000005057812 */ /* 0x000fe200078ef802 */
[----:B------:R-:W-:Y:S06]  /*0650*/  BRA `(.L_x_64) ;  /* 0x0000000000047947 */ /* 0x000fec0003800000 */
.L_x_65:
[----:B------:R0:W1:Y:S02]  /*0660*/  MUFU.RCP R5, R2 ;  /* 0x0000000200057308 */ /* 0x0000640000001000 */
.L_x_64:
[----:B------:R-:W-:Y:S05]  /*0670*/  BSYNC.RECONVERGENT B2 ;  /* 0x0000000000027941 */ /* 0x000fea0003800200 */
.L_x_62:
[----:B------:R-:W-:Y:S02]  /*0680*/  HFMA2 R7, -RZ, RZ, 0, 0 ;  /* 0x00000000ff077431 */ /* 0x000fe400000001ff */
[----:B-1----:R-:W-:Y:S02]  /*0690*/  IMAD.MOV.U32 R0, RZ, RZ, R5 ;  /* 0x000000ffff007224 */ /* 0x002fe400078e0005 */
[----:B0-----:R-:W-:Y:S05]  /*06a0*/  RET.REL.NODEC R6 `(_Z11getdLKerneliPfS_ii) ;  /* 0xfffffff806547950 */ /* 0x001fea0003c3ffff */
.L_x_66:
        /* <DEDUP_REMOVED lines=13> */
.L_x_109:


//--------------------- .text._Z11getdRKerneliPfS_PKfS1_S1_S1_S1_S1_S1_S1_iiiii --------------------------
	.section	.text._Z11getdRKerneliPfS_PKfS1_S1_S1_S1_S1_S1_S1_iiiii,"ax",@progbits
	.align	128
        .global         _Z11getdRKerneliPfS_PKfS1_S1_S1_S1_S1_S1_S1_iiiii
        .type           _Z11getdRKerneliPfS_PKfS1_S1_S1_S1_S1_S1_S1_iiiii,@function
        .size           _Z11getdRKerneliPfS_PKfS1_S1_S1_S1_S1_S1_S1_iiiii,(.L_x_122 - _Z11getdRKerneliPfS_PKfS1_S1_S1_S1_S1_S1_S1_iiiii)
        .other          _Z11getdRKerneliPfS_PKfS1_S1_S1_S1_S1_S1_S1_iiiii,@"STO_CUDA_ENTRY STV_DEFAULT"
_Z11getdRKerneliPfS_PKfS1_S1_S1_S1_S1_S1_S1_iiiii:
.text._Z11getdRKerneliPfS_PKfS1_S1_S1_S1_S1_S1_S1_iiiii:
        /* <DEDUP_REMOVED lines=13> */
[C---:B------:R-:W-:Y:S01]  /*00d0*/  ISETP.NE.AND P0, PT, R0.reuse, R3, PT ;  /* 0x000000030000720c */ /* 0x040fe20003f05270 */
[----:B------:R-:W0:Y:S01]  /*00e0*/  LDC.64 R4, c[0x0][0x398] ;  /* 0x0000e600ff047b82 */ /* 0x000e220000000a00 */
[----:B------:R-:W1:Y:S01]  /*00f0*/  LDCU.64 UR4, c[0x0][0x358] ;  /* 0x00006b00ff0477ac */ /* 0x000e620008000a00 */
[----:B------:R-:W2:Y:S06]  /*0100*/  LDCU UR7, c[0x0][0x3dc] ;  /* 0x00007b80ff0777ac */ /* 0x000eac0008000800 */
[----:B------:R-:W3:Y:S01]  /*0110*/  LDC.64 R16, c[0x0][0x3c8] ;  /* 0x0000f200ff107b82 */ /* 0x000ee20000000a00 */
[----:B------:R-:W4:Y:S07]  /*0120*/  LDCU.64 UR8, c[0x0][0x3e0] ;  /* 0x00007c00ff0877ac */ /* 0x000f2e0008000a00 */
[----:B------:R-:W5:Y:S01]  /*0130*/  @!P0 LDC.64 R6, c[0x0][0x3a0] ;  /* 0x0000e800ff068b82 */ /* 0x000f620000000a00 */
[----:B0-----:R-:W-:-:S07]  /*0140*/  IMAD.WIDE R4, R0, 0x4, R4 ;  /* 0x0000000400047825 */ /* 0x001fce00078e0204 */
[----:B------:R-:W0:Y:S01]  /*0150*/  @!P0 LDC.64 R10, c[0x0][0x390] ;  /* 0x0000e400ff0a8b82 */ /* 0x000e220000000a00 */
[----:B-1----:R1:W2:Y:S01]  /*0160*/  LDG.E R2, desc[UR4][R4.64] ;  /* 0x0000000404027981 */ /* 0x0022a2000c1e1900 */
[----:B------:R-:W-:Y:S02]  /*0170*/  @!P0 IMAD R9, R0, UR6, R0 ;  /* 0x0000000600098c24 */ /* 0x000fe4000f8e0200 */
[----:B---3--:R-:W-:-:S04]  /*0180*/  IMAD.WIDE.U32 R16, R3, 0x4, R16 ;  /* 0x0000000403107825 */ /* 0x008fc800078e0010 */
[----:B------:R-:W3:Y:S01]  /*0190*/  LDC R8, c[0x0][0x380] ;  /* 0x0000e000ff087b82 */ /* 0x000ee20000000800 */
[----:B-----5:R-:W-:-:S07]  /*01a0*/  @!P0 IMAD.WIDE.U32 R6, R0, 0x4, R6 ;  /* 0x0000000400068825 */ /* 0x020fce00078e0006 */
[----:B-1----:R-:W1:Y:S01]  /*01b0*/  LDC.64 R4, c[0x0][0x388] ;  /* 0x0000e200ff047b82 */ /* 0x002e620000000a00 */
[----:B------:R-:W2:Y:S01]  /*01c0*/  @!P0 LDG.E R7, desc[UR4][R6.64] ;  /* 0x0000000406078981 */ /* 0x000ea2000c1e1900 */
[----:B0-----:R-:W-:-:S06]  /*01d0*/  @!P0 IMAD.WIDE.U32 R10, R9, 0x4, R10 ;  /* 0x00000004090a8825 */ /* 0x001fcc00078e000a */
[----:B------:R-:W0:Y:S08]  /*01e0*/  LDC.64 R18, c[0x0][0x3c0] ;  /* 0x0000f000ff127b82 */ /* 0x000e300000000a00 */
[----:B------:R-:W5:Y:S08]  /*01f0*/  LDC.64 R14, c[0x0][0x3b8] ;  /* 0x0000ee00ff0e7b82 */ /* 0x000f700000000a00 */
[----:B------:R-:W4:Y:S01]  /*0200*/  LDC.64 R12, c[0x0][0x3b0] ;  /* 0x0000ec00ff0c7b82 */ /* 0x000f220000000a00 */
[----:B--2---:R-:W-:-:S07]  /*0210*/  @!P0 FMUL R21, R2, R7 ;  /* 0x0000000702158220 */ /* 0x004fce0000400000 */
[----:B------:R-:W2:Y:S01]  /*0220*/  LDC.64 R6, c[0x0][0x3a8] ;  /* 0x0000ea00ff067b82 */ /* 0x000ea20000000a00 */
[----:B------:R1:W-:Y:S04]  /*0230*/  @!P0 STG.E desc[UR4][R10.64], R21 ;  /* 0x000000150a008986 */ /* 0x0003e8000c101904 */
[----:B------:R-:W4:Y:S01]  /*0240*/  LDG.E R17, desc[UR4][R16.64] ;  /* 0x0000000410117981 */ /* 0x000f22000c1e1900 */
[----:B---3--:R-:W-:-:S04]  /*0250*/  IMAD R9, R8, UR6, R3 ;  /* 0x0000000608097c24 */ /* 0x008fc8000f8e0203 */
[C---:B------:R-:W-:Y:S02]  /*0260*/  IMAD R23, R0.reuse, UR7, R9 ;  /* 0x0000000700177c24 */ /* 0x040fe4000f8e0209 */
[----:B0-----:R-:W-:-:S04]  /*0270*/  IMAD.WIDE R18, R0, 0x4, R18 ;  /* 0x0000000400127825 */ /* 0x001fc800078e0212 */
[----:B-1----:R-:W-:-:S04]  /*0280*/  IMAD.WIDE R10, R23, 0x4, R4 ;  /* 0x00000004170a7825 */ /* 0x002fc800078e0204 */
[----:B-----5:R-:W-:-:S04]  /*0290*/  IMAD.WIDE R14, R0, 0x4, R14 ;  /* 0x00000004000e7825 */ /* 0x020fc800078e020e */
[----:B----4-:R-:W-:Y:S01]  /*02a0*/  FMUL R23, R2, R17 ;  /* 0x0000001102177220 */ /* 0x010fe20000400000 */
[----:B------:R-:W-:-:S04]  /*02b0*/  IMAD R17, R0, UR6, R3 ;  /* 0x0000000600117c24 */ /* 0x000fc8000f8e0203 */
[C---:B------:R-:W-:Y:S01]  /*02c0*/  IMAD.WIDE R20, R17.reuse, 0x4, R12 ;  /* 0x0000000411147825 */ /* 0x040fe200078e020c */
[----:B------:R0:W-:Y:S04]  /*02d0*/  STG.E desc[UR4][R10.64], R23 ;  /* 0x000000170a007986 */ /* 0x0001e8000c101904 */
[----:B------:R1:W3:Y:S01]  /*02e0*/  LDG.E R18, desc[UR4][R18.64] ;  /* 0x0000000412127981 */ /* 0x0002e2000c1e1900 */
[----:B--2---:R-:W-:Y:S02]  /*02f0*/  IMAD.WIDE R12, R0, 0x4, R6 ;  /* 0x00000004000c7825 */ /* 0x004fe400078e0206 */
[----:B------:R-:W2:Y:S01]  /*0300*/  LDC.64 R6, c[0x0][0x3d0] ;  /* 0x0000f400ff067b82 */ /* 0x000ea20000000a00 */
[----:B------:R-:W3:Y:S04]  /*0310*/  LDG.E R15, desc[UR4][R14.64] ;  /* 0x000000040e0f7981 */ /* 0x000ee8000c1e1900 */
[----:B------:R-:W0:Y:S04]  /*0320*/  LDG.E R21, desc[UR4][R20.64] ;  /* 0x0000000414157981 */ /* 0x000e28000c1e1900 */
[----:B------:R-:W4:Y:S01]  /*0330*/  LDG.E R13, desc[UR4][R12.64] ;  /* 0x000000040c0d7981 */ /* 0x000f22000c1e1900 */
[----:B------:R-:W-:-:S05]  /*0340*/  IADD3 R17, PT, PT, R17, UR8, RZ ;  /* 0x0000000811117c10 */ /* 0x000fca000fffe0ff */
[----:B-1----:R-:W-:Y:S02]  /*0350*/  IMAD R19, R0, UR7, R17 ;  /* 0x0000000700137c24 */ /* 0x002fe4000f8e0211 */
[----:B--2---:R-:W-:-:S04]  /*0360*/  IMAD.WIDE R6, R9, 0x4, R6 ;  /* 0x0000000409067825 */ /* 0x004fc800078e0206 */
[----:B---3--:R-:W-:-:S04]  /*0370*/  FMUL R8, R18, R15 ;  /* 0x0000000f12087220 */ /* 0x008fc80000400000 */
[----:B0-----:R-:W-:-:S04]  /*0380*/  FMUL R11, R8, R21 ;  /* 0x00000015080b7220 */ /* 0x001fc80000400000 */
[----:B----4-:R-:W-:Y:S01]  /*0390*/  FFMA R17, R18, R13, R11 ;  /* 0x0000000d12117223 */ /* 0x010fe2000000000b */
[----:B------:R-:W-:-:S04]  /*03a0*/  IMAD.WIDE R10, R19, 0x4, R4 ;  /* 0x00000004130a7825 */ /* 0x000fc800078e0204 */
[----:B------:R-:W-:-:S05]  /*03b0*/  FMUL R17, R2, R17 ;  /* 0x0000001102117220 */ /* 0x000fca0000400000 */
[----:B------:R0:W-:Y:S04]  /*03c0*/  STG.E desc[UR4][R10.64], R17 ;  /* 0x000000110a007986 */ /* 0x0001e8000c101904 */
[----:B------:R-:W2:Y:S01]  /*03d0*/  LDG.E R7, desc[UR4][R6.64] ;  /* 0x0000000406077981 */ /* 0x000ea2000c1e1900 */
[C---:B------:R-:W-:Y:S01]  /*03e0*/  IMAD R9, R3.reuse, UR6, R3 ;  /* 0x0000000603097c24 */ /* 0x040fe2000f8e0203 */
[----:B------:R-:W-:-:S03]  /*03f0*/  ISETP.NE.AND P0, PT, R3, RZ, PT ;  /* 0x000000ff0300720c */ /* 0x000fc60003f05270 */
[----:B------:R-:W-:-:S05]  /*0400*/  IMAD R9, R0, UR7, R9 ;  /* 0x0000000700097c24 */ /* 0x000fca000f8e0209 */
[----:B------:R-:W-:-:S05]  /*0410*/  IADD3 R9, PT, PT, R9, UR9, RZ ;  /* 0x0000000909097c10 */ /* 0x000fca000fffe0ff */
[----:B------:R-:W-:-:S04]  /*0420*/  IMAD.WIDE R8, R9, 0x4, R4 ;  /* 0x0000000409087825 */ /* 0x000fc800078e0204 */
[----:B--2---:R-:W-:-:S05]  /*0430*/  FMUL R3, R2, R7 ;  /* 0x0000000702037220 */ /* 0x004fca0000400000 */
[----:B------:R0:W-:Y:S01]  /*0440*/  STG.E desc[UR4][R8.64], R3 ;  /* 0x0000000308007986 */ /* 0x0001e2000c101904 */
[----:B------:R-:W-:Y:S05]  /*0450*/  @P0 EXIT ;  /* 0x000000000000094d */ /* 0x000fea0003800000 */
[----:B------:R-:W0:Y:S01]  /*0460*/  LDCU UR6, c[0x0][0x3e8] ;  /* 0x00007d00ff0677ac */ /* 0x000e220008000800 */
[----:B------:R-:W-:-:S05]  /*0470*/  IMAD R0, R0, UR7, R0 ;  /* 0x0000000700007c24 */ /* 0x000fca000f8e0200 */
[----:B0-----:R-:W-:-:S05]  /*0480*/  IADD3 R3, PT, PT, R0, UR6, RZ ;  /* 0x0000000600037c10 */ /* 0x001fca000fffe0ff */
[----:B------:R-:W-:-:S05]  /*0490*/  IMAD.WIDE R4, R3, 0x4, R4 ;  /* 0x0000000403047825 */ /* 0x000fca00078e0204 */
[----:B------:R-:W-:Y:S01]  /*04a0*/  STG.E desc[UR4][R4.64], R2 ;  /* 0x0000000204007986 */ /* 0x000fe2000c101904 */
[----:B------:R-:W-:Y:S05]  /*04b0*/  EXIT ;  /* 0x000000000000794d */ /* 0x000fea0003800000 */
.L_x_67:
        /* <DEDUP_REMOVED lines=12> */
.L_x_122:


//--------------------- .text._Z16preComputeKernelPfS_S_S_S_PKfS1_i --------------------------
	.section	.text._Z16preComputeKernelPfS_S_S_S_PKfS1_i,"ax",@progbits
	.align	128
        .global         _Z16preComputeKernelPfS_S_S_S_PKfS1_i
        .type           _Z16preComputeKernelPfS_S_S_S_PKfS1_i,@function
        .size           _Z16preComputeKernelPfS_S_S_S_PKfS1_i,(.L_x_112 - _Z16preComputeKernelPfS_S_S_S_PKfS1_i)
        .other          _Z16preComputeKernelPfS_S_S_S_PKfS1_i,@"STO_CUDA_ENTRY STV_DEFAULT"
_Z16preComputeKernelPfS_S_S_S_PKfS1_i:
.text._Z16preComputeKernelPfS_S_S_S_PKfS1_i:
[----:B------:R-:W-:Y:S01]  /*0000*/  LDC R1, c[0x0][0x37c] ;  /* 0x0000df00ff017b82 */ /* 0x000fe20000000800 */
[----:B------:R-:W0:Y:S07]  /*0010*/  S2R R3, SR_TID.X ;  /* 0x0000000000037919 */ /* 0x000e2e0000002100 */
[----:B------:R-:W0:Y:S08]  /*0020*/  S2UR UR4, SR_CTAID.X ;  /* 0x00000000000479c3 */ /* 0x000e300000002500 */
[----:B------:R-:W0:Y:S08]  /*0030*/  LDC R8, c[0x0][0x360] ;  /* 0x0000d800ff087b82 */ /* 0x000e300000000800 */
[----:B------:R-:W1:Y:S01]  /*0040*/  LDC R11, c[0x0][0x3b8] ;  /* 0x0000ee00ff0b7b82 */ /* 0x000e620000000800 */
[----:B0-----:R-:W-:-:S05]  /*0050*/  IMAD R8, R8, UR4, R3 ;  /* 0x0000000408087c24 */ /* 0x001fca000f8e0203 */
[----:B-1----:R-:W-:-:S13]  /*0060*/  ISETP.GE.AND P0, PT, R8, R11, PT ;  /* 0x0000000b0800720c */ /* 0x002fda0003f06270 */
[----:B------:R-:W-:Y:S05]  /*0070*/  @P0 EXIT ;  /* 0x000000000000094d */ /* 0x000fea0003800000 */
[----:B------:R-:W0:Y:S01]  /*0080*/  LDC.64 R2, c[0x0][0x3a0] ;  /* 0x0000e800ff027b82 */ /* 0x000e220000000a00 */
[----:B------:R-:W1:Y:S01]  /*0090*/  LDCU.64 UR14, c[0x0][0x358] ;  /* 0x00006b00ff0e77ac */ /* 0x000e620008000a00 */
[----:B------:R-:W-:Y:S01]  /*00a0*/  ISETP.GE.AND P2, PT, R11, 0x1, PT ;  /* 0x000000010b00780c */ /* 0x000fe20003f46270 */
[----:B------:R-:W-:Y:S01]  /*00b0*/  HFMA2 R10, -RZ, RZ, 0, 0 ;  /* 0x00000000ff0a7431 */ /* 0x000fe200000001ff */
[----:B------:R-:W-:Y:S01]  /*00c0*/  MOV R9, RZ ;  /* 0x000000ff00097202 */ /* 0x000fe20000000f00 */
[----:B0-----:R-:W-:-:S05]  /*00d0*/  IMAD.WIDE R2, R8, 0x4, R2 ;  /* 0x0000000408027825 */ /* 0x001fca00078e0202 */
[----:B-1----:R0:W-:Y:S05]  /*00e0*/  STG.E desc[UR14][R2.64], RZ ;  /* 0x000000ff02007986 */ /* 0x0021ea000c10190e */
[----:B------:R-:W-:Y:S05]  /*00f0*/  @!P2 BRA `(.L_x_68) ;  /* 0x000000080024a947 */ /* 0x000fea0003800000 */
[C---:B------:R-:W-:Y:S01]  /*0100*/  ISETP.GE.U32.AND P0, PT, R11.reuse, 0x8, PT ;  /* 0x000000080b00780c */ /* 0x040fe20003f06070 */
[----:B------:R-:W-:Y:S01]  /*0110*/  IMAD R13, R8, R11, RZ ;  /* 0x0000000b080d7224 */ /* 0x000fe200078e02ff */
[----:B------:R-:W-:Y:S01]  /*0120*/  LOP3.LUT R24, R11, 0x7, RZ, 0xc0, !PT ;  /* 0x000000070b187812 */ /* 0x000fe200078ec0ff */
[----:B------:R-:W-:Y:S01]  /*0130*/  IMAD.MOV.U32 R10, RZ, RZ, RZ ;  /* 0x000000ffff0a7224 */ /* 0x000fe200078e00ff */
[----:B------:R-:W-:Y:S02]  /*0140*/  MOV R0, RZ ;  /* 0x000000ff00007202 */ /* 0x000fe40000000f00 */
[----:B------:R-:W-:Y:S02]  /*0150*/  ISETP.NE.AND P1, PT, R24, RZ, PT ;  /* 0x000000ff1800720c */ /* 0x000fe40003f25270 */
[----:B------:R-:W-:Y:S02]  /*0160*/  MOV R15, RZ ;  /* 0x000000ff000f7202 */ /* 0x000fe40000000f00 */
[----:B------:R-:W-:-:S03]  /*0170*/  MOV R9, RZ ;  /* 0x000000ff00097202 */ /* 0x000fc60000000f00 */
[----:B------:R-:W-:Y:S06]  /*0180*/  @!P0 BRA `(.L_x_69) ;  /* 0x0000000000f08947 */ /* 0x000fec0003800000 */
[----:B------:R-:W-:Y:S01]  /*0190*/  LOP3.LUT R0, R11, 0x7ffffff8, RZ, 0xc0, !PT ;  /* 0x7ffffff80b007812 */ /* 0x000fe200078ec0ff */
[----:B------:R-:W-:Y:S01]  /*01a0*/  HFMA2 R15, -RZ, RZ, 0, 0 ;  /* 0x00000000ff0f7431 */ /* 0x000fe200000001ff */
[----:B------:R-:W-:Y:S02]  /*01b0*/  MOV R12, R13 ;  /* 0x0000000d000c7202 */ /* 0x000fe40000000f00 */
[----:B------:R-:W-:-:S07]  /*01c0*/  IADD3 R14, PT, PT, -R0, RZ, RZ ;  /* 0x000000ff000e7210 */ /* 0x000fce0007ffe1ff */
.L_x_70:
[----:B-1----:R-:W1:Y:S08]  /*01d0*/  LDC.64 R4, c[0x0][0x3b0] ;  /* 0x0000ec00ff047b82 */ /* 0x002e700000000a00 */
[----:B------:R-:W2:Y:S01]  /*01e0*/  LDC.64 R6, c[0x0][0x3a8] ;  /* 0x0000ea00ff067b82 */ /* 0x000ea20000000a00 */
[----:B-1----:R-:W-:-:S05]  /*01f0*/  IMAD.WIDE R4, R12, 0x4, R4 ;  /* 0x000000040c047825 */ /* 0x002fca00078e0204 */
[----:B------:R-:W3:Y:S01]  /*0200*/  LDG.E R16, desc[UR14][R4.64] ;  /* 0x0000000e04107981 */ /* 0x000ee2000c1e1900 */
[----:B--2---:R-:W-:-:S05]  /*0210*/  IMAD.WIDE R6, R12, 0x4, R6 ;  /* 0x000000040c067825 */ /* 0x004fca00078e0206 */
[----:B------:R-:W2:Y:S01]  /*0220*/  LDG.E R23, desc[UR14][R6.64] ;  /* 0x0000000e06177981 */ /* 0x000ea2000c1e1900 */
[----:B---3--:R-:W-:-:S05]  /*0230*/  FADD R17, R16, R15 ;  /* 0x0000000f10117221 */ /* 0x008fca0000000000 */
[----:B------:R-:W-:Y:S04]  /*0240*/  STG.E desc[UR14][R2.64], R17 ;  /* 0x0000001102007986 */ /* 0x000fe8000c10190e */
[----:B------:R-:W3:Y:S04]  /*0250*/  LDG.E R16, desc[UR14][R4.64+0x4] ;  /* 0x0000040e04107981 */ /* 0x000ee8000c1e1900 */
[----:B------:R-:W4:Y:S01]  /*0260*/  LDG.E R15, desc[UR14][R6.64+0x4] ;  /* 0x0000040e060f7981 */ /* 0x000f22000c1e1900 */
[----:B---3--:R-:W-:-:S05]  /*0270*/  FADD R21, R17, R16 ;  /* 0x0000001011157221 */ /* 0x008fca0000000000 */
[----:B------:R1:W-:Y:S04]  /*0280*/  STG.E desc[UR14][R2.64], R21 ;  /* 0x0000001502007986 */ /* 0x0003e8000c10190e */
[----:B------:R-:W3:Y:S04]  /*0290*/  LDG.E R16, desc[UR14][R4.64+0x8] ;  /* 0x0000080e04107981 */ /* 0x000ee8000c1e1900 */
[----:B------:R-:W5:Y:S01]  /*02a0*/  LDG.E R20, desc[UR14][R6.64+0x8] ;  /* 0x0000080e06147981 */ /* 0x000f62000c1e1900 */
[----:B---3--:R-:W-:-:S05]  /*02b0*/  FADD R25, R21, R16 ;  /* 0x0000001015197221 */ /* 0x008fca0000000000 */
[----:B------:R3:W-:Y:S04]  /*02c0*/  STG.E desc[UR14][R2.64], R25 ;  /* 0x0000001902007986 */ /* 0x0007e8000c10190e */
[----:B------:R-:W2:Y:S04]  /*02d0*/  LDG.E R16, desc[UR14][R4.64+0xc] ;  /* 0x00000c0e04107981 */ /* 0x000ea8000c1e1900 */
[----:B------:R-:W5:Y:S01]  /*02e0*/  LDG.E R19, desc[UR14][R6.64+0xc] ;  /* 0x00000c0e06137981 */ /* 0x000f62000c1e1900 */
[----:B--2---:R-:W-:-:S05]  /*02f0*/  FADD R27, R25, R16 ;  /* 0x00000010191b7221 */ /* 0x004fca0000000000 */
[----:B------:R2:W-:Y:S04]  /*0300*/  STG.E desc[UR14][R2.64], R27 ;  /* 0x0000001b02007986 */ /* 0x0005e8000c10190e */
[----:B------:R-:W4:Y:S02]  /*0310*/  LDG.E R16, desc[UR14][R4.64+0x10] ;  /* 0x0000100e04107981 */ /* 0x000f24000c1e1900 */
[----:B----4-:R-:W-:Y:S02]  /*0320*/  FADD R29, R27, R16 ;  /* 0x000000101b1d7221 */ /* 0x010fe40000000000 */
[----:B------:R-:W4:Y:S04]  /*0330*/  LDG.E R16, desc[UR14][R6.64+0x10] ;  /* 0x0000100e06107981 */ /* 0x000f28000c1e1900 */
[----:B------:R2:W-:Y:S04]  /*0340*/  STG.E desc[UR14][R2.64], R29 ;  /* 0x0000001d02007986 */ /* 0x0005e8000c10190e */
[----:B------:R-:W3:Y:S02]  /*0350*/  LDG.E R18, desc[UR14][R4.64+0x14] ;  /* 0x0000140e04127981 */ /* 0x000ee4000c1e1900 */
[----:B---3--:R-:W-:-:S02]  /*0360*/  FADD R28, R29, R18 ;  /* 0x000000121d1c7221 */ /* 0x008fc40000000000 */
[----:B------:R-:W3:Y:S04]  /*0370*/  LDG.E R18, desc[UR14][R6.64+0x14] ;  /* 0x0000140e06127981 */ /* 0x000ee8000c1e1900 */
[----:B------:R2:W-:Y:S04]  /*0380*/  STG.E desc[UR14][R2.64], R28 ;  /* 0x0000001c02007986 */ /* 0x0005e8000c10190e */
[----:B-1----:R-:W5:Y:S04]  /*0390*/  LDG.E R21, desc[UR14][R4.64+0x18] ;  /* 0x0000180e04157981 */ /* 0x002f68000c1e1900 */
[----:B------:R-:W2:Y:S01]  /*03a0*/  LDG.E R17, desc[UR14][R6.64+0x18] ;  /* 0x0000180e06117981 */ /* 0x000ea2000c1e1900 */
[----:B-----5:R-:W-:-:S05]  /*03b0*/  FADD R21, R28, R21 ;  /* 0x000000151c157221 */ /* 0x020fca0000000000 */
[----:B------:R1:W-:Y:S04]  /*03c0*/  STG.E desc[UR14][R2.64], R21 ;  /* 0x0000001502007986 */ /* 0x0003e8000c10190e */
[----:B------:R3:W5:Y:S04]  /*03d0*/  LDG.E R25, desc[UR14][R4.64+0x1c] ;  /* 0x00001c0e04197981 */ /* 0x000768000c1e1900 */
[----:B------:R-:W5:Y:S01]  /*03e0*/  LDG.E R22, desc[UR14][R6.64+0x1c] ;  /* 0x00001c0e06167981 */ /* 0x000f62000c1e1900 */
[C---:B------:R-:W-:Y:S01]  /*03f0*/  FFMA R10, R23.reuse, R23, R10 ;  /* 0x00000017170a7223 */ /* 0x040fe2000000000a */
[----:B------:R-:W-:-:S03]  /*0400*/  FADD R26, R23, R9 ;  /* 0x00000009171a7221 */ /* 0x000fc60000000000 */
[----:B------:R-:W-:Y:S01]  /*0410*/  FFMA R9, R15, R15, R10 ;  /* 0x0000000f0f097223 */ /* 0x000fe2000000000a */
[----:B------:R-:W-:-:S03]  /*0420*/  FADD R15, R26, R15 ;  /* 0x0000000f1a0f7221 */ /* 0x000fc60000000000 */
[----:B------:R-:W-:Y:S01]  /*0430*/  FFMA R10, R20, R20, R9 ;  /* 0x00000014140a7223 */ /* 0x000fe20000000009 */
[----:B------:R-:W-:Y:S01]  /*0440*/  FADD R20, R15, R20 ;  /* 0x000000140f147221 */ /* 0x000fe20000000000 */
[----:B------:R-:W-:Y:S02]  /*0450*/  IADD3 R14, PT, PT, R14, 0x8, RZ ;  /* 0x000000080e0e7810 */ /* 0x000fe40007ffe0ff */
[----:B------:R-:W-:Y:S01]  /*0460*/  FFMA R9, R19, R19, R10 ;  /* 0x0000001313097223 */ /* 0x000fe2000000000a */
[----:B------:R-:W-:Y:S01]  /*0470*/  FADD R19, R20, R19 ;  /* 0x0000001314137221 */ /* 0x000fe20000000000 */
[----:B------:R-:W-:Y:S02]  /*0480*/  ISETP.NE.AND P0, PT, R14, RZ, PT ;  /* 0x000000ff0e00720c */ /* 0x000fe40003f05270 */
[----:B----4-:R-:W-:Y:S01]  /*0490*/  FFMA R9, R16, R16, R9 ;  /* 0x0000001010097223 */ /* 0x010fe20000000009 */
[----:B------:R-:W-:-:S03]  /*04a0*/  FADD R19, R19, R16 ;  /* 0x0000001013137221 */ /* 0x000fc60000000000 */
[----:B---3--:R-:W-:Y:S01]  /*04b0*/  FFMA R4, R18, R18, R9 ;  /* 0x0000001212047223 */ /* 0x008fe20000000009 */
[----:B------:R-:W-:-:S03]  /*04c0*/  FADD R18, R19, R18 ;  /* 0x0000001213127221 */ /* 0x000fc60000000000 */
[----:B--2---:R-:W-:Y:S01]  /*04d0*/  FFMA R5, R17, R17, R4 ;  /* 0x0000001111057223 */ /* 0x004fe20000000004 */
[----:B------:R-:W-:Y:S01]  /*04e0*/  FADD R9, R18, R17 ;  /* 0x0000001112097221 */ /* 0x000fe20000000000 */
[----:B------:R-:W-:Y:S02]  /*04f0*/  VIADD R12, R12, 0x8 ;  /* 0x000000080c0c7836 */ /* 0x000fe40000000000 */
[----:B-----5:R-:W-:-:S05]  /*0500*/  FADD R15, R21, R25 ;  /* 0x00000019150f7221 */ /* 0x020fca0000000000 */
[----:B------:R1:W-:Y:S01]  /*0510*/  STG.E desc[UR14][R2.64], R15 ;  /* 0x0000000f02007986 */ /* 0x0003e2000c10190e */
[----:B------:R-:W-:Y:S01]  /*0520*/  FFMA R10, R22, R22, R5 ;  /* 0x00000016160a7223 */ /* 0x000fe20000000005 */
[----:B------:R-:W-:Y:S01]  /*0530*/  FADD R9, R9, R22 ;  /* 0x0000001609097221 */ /* 0x000fe20000000000 */
[----:B------:R-:W-:Y:S06]  /*0540*/  @P0 BRA `(.L_x_70) ;  /* 0xfffffffc00200947 */ /* 0x000fec000383ffff */
.L_x_69:
[----:B------:R-:W-:Y:S05]  /*0550*/  @!P1 BRA `(.L_x_68) ;  /* 0x00000004000c9947 */ /* 0x000fea0003800000 */
[----:B------:R-:W-:Y:S02]  /*0560*/  ISETP.GE.U32.AND P0, PT, R24, 0x4, PT ;  /* 0x000000041800780c */ /* 0x000fe40003f06070 */
[----:B------:R-:W-:-:S04]  /*0570*/  LOP3.LUT R14, R11, 0x3, RZ, 0xc0, !PT ;  /* 0x000000030b0e7812 */ /* 0x000fc800078ec0ff */
[----:B------:R-:W-:-:S07]  /*0580*/  ISETP.NE.AND P1, PT, R14, RZ, PT ;  /* 0x000000ff0e00720c */ /* 0x000fce0003f25270 */
[----:B------:R-:W-:Y:S06]  /*0590*/  @!P0 BRA `(.L_x_71) ;  /* 0x0000000000788947 */ /* 0x000fec0003800000 */
[----:B------:R-:W2:Y:S01]  /*05a0*/  LDC.64 R4, c[0x0][0x3b0] ;  /* 0x0000ec00ff047b82 */ /* 0x000ea20000000a00 */
[----:B------:R-:W-:-:S07]  /*05b0*/  IADD3 R17, PT, PT, R13, R0, RZ ;  /* 0x000000000d117210 */ /* 0x000fce0007ffe0ff */
[----:B------:R-:W3:Y:S01]  /*05c0*/  LDC.64 R6, c[0x0][0x3a8] ;  /* 0x0000ea00ff067b82 */ /* 0x000ee20000000a00 */
[----:B--2---:R-:W-:-:S05]  /*05d0*/  IMAD.WIDE R4, R17, 0x4, R4 ;  /* 0x0000000411047825 */ /* 0x004fca00078e0204 */
[----:B------:R-:W1:Y:S01]  /*05e0*/  LDG.E R12, desc[UR14][R4.64] ;  /* 0x0000000e040c7981 */ /* 0x000e62000c1e1900 */
[----:B---3--:R-:W-:-:S05]  /*05f0*/  IMAD.WIDE R6, R17, 0x4, R6 ;  /* 0x0000000411067825 */ /* 0x008fca00078e0206 */
[----:B------:R-:W2:Y:S01]  /*0600*/  LDG.E R17, desc[UR14][R6.64] ;  /* 0x0000000e06117981 */ /* 0x000ea2000c1e1900 */
[----:B-1----:R-:W-:-:S05]  /*0610*/  FADD R15, R15, R12 ;  /* 0x0000000c0f0f7221 */ /* 0x002fca0000000000 */
[----:B------:R1:W-:Y:S04]  /*0620*/  STG.E desc[UR14][R2.64], R15 ;  /* 0x0000000f02007986 */ /* 0x0003e8000c10190e */
[----:B------:R-:W3:Y:S04]  /*0630*/  LDG.E R12, desc[UR14][R4.64+0x4] ;  /* 0x0000040e040c7981 */ /* 0x000ee8000c1e1900 */
[----:B------:R-:W4:Y:S01]  /*0640*/  LDG.E R19, desc[UR14][R6.64+0x4] ;  /* 0x0000040e06137981 */ /* 0x000f22000c1e1900 */
[----:B---3--:R-:W-:-:S05]  /*0650*/  FADD R21, R15, R12 ;  /* 0x0000000c0f157221 */ /* 0x008fca0000000000 */
[----:B------:R3:W-:Y:S04]  /*0660*/  STG.E desc[UR14][R2.64], R21 ;  /* 0x0000001502007986 */ /* 0x0007e8000c10190e */
[----:B------:R-:W5:Y:S04]  /*0670*/  LDG.E R12, desc[UR14][R4.64+0x8] ;  /* 0x0000080e040c7981 */ /* 0x000f68000c1e1900 */
[----:B------:R-:W3:Y:S01]  /*0680*/  LDG.E R23, desc[UR14][R6.64+0x8] ;  /* 0x0000080e06177981 */ /* 0x000ee2000c1e1900 */
[----:B-----5:R-:W-:-:S05]  /*0690*/  FADD R25, R21, R12 ;  /* 0x0000000c15197221 */ /* 0x020fca0000000000 */
[----:B------:R0:W-:Y:S04]  /*06a0*/  STG.E desc[UR14][R2.64], R25 ;  /* 0x0000001902007986 */ /* 0x0001e8000c10190e */
[----:B------:R-:W1:Y:S04]  /*06b0*/  LDG.E R12, desc[UR14][R4.64+0xc] ;  /* 0x00000c0e040c7981 */ /* 0x000e68000c1e1900 */
[----:B------:R-:W5:Y:S01]  /*06c0*/  LDG.E R27, desc[UR14][R6.64+0xc] ;  /* 0x00000c0e061b7981 */ /* 0x000f62000c1e1900 */
[----:B--2---:R-:W-:Y:S01]  /*06d0*/  FFMA R10, R17, R17, R10 ;  /* 0x00000011110a7223 */ /* 0x004fe2000000000a */
[----:B------:R-:W-:-:S03]  /*06e0*/  FADD R9, R9, R17 ;  /* 0x0000001109097221 */ /* 0x000fc60000000000 */
[----:B----4-:R-:W-:Y:S01]  /*06f0*/  FFMA R10, R19, R19, R10 ;  /* 0x00000013130a7223 */ /* 0x010fe2000000000a */
[----:B------:R-:W-:-:S03]  /*0700*/  FADD R9, R9, R19 ;  /* 0x0000001309097221 */ /* 0x000fc60000000000 */
[----:B---3--:R-:W-:Y:S01]  /*0710*/  FFMA R10, R23, R23, R10 ;  /* 0x00000017170a7223 */ /* 0x008fe2000000000a */
[----:B------:R-:W-:Y:S01]  /*0720*/  FADD R9, R9, R23 ;  /* 0x0000001709097221 */ /* 0x000fe20000000000 */
[----:B------:R-:W-:Y:S01]  /*0730*/  IADD3 R0, PT, PT, R0, 0x4, RZ ;  /* 0x0000000400007810 */ /* 0x000fe20007ffe0ff */
[----:B-1----:R-:W-:-:S05]  /*0740*/  FADD R15, R25, R12 ;  /* 0x0000000c190f7221 */ /* 0x002fca0000000000 */
[----:B------:R0:W-:Y:S01]  /*0750*/  STG.E desc[UR14][R2.64], R15 ;  /* 0x0000000f02007986 */ /* 0x0001e2000c10190e */
[----:B-----5:R-:W-:Y:S01]  /*0760*/  FFMA R10, R27, R27, R10 ;  /* 0x0000001b1b0a7223 */ /* 0x020fe2000000000a */
[----:B------:R-:W-:-:S07]  /*0770*/  FADD R9, R9, R27 ;  /* 0x0000001b09097221 */ /* 0x000fce0000000000 */
.L_x_71:
[----:B------:R-:W-:Y:S05]  /*0780*/  @!P1 BRA `(.L_x_68) ;  /* 0x0000000000809947 */ /* 0x000fea0003800000 */
[----:B------:R-:W-:-:S13]  /*0790*/  ISETP.NE.AND P0, PT, R14, 0x1, PT ;  /* 0x000000010e00780c */ /* 0x000fda0003f05270 */
[----:B------:R-:W2:Y:S01]  /*07a0*/  @P0 LDC.64 R16, c[0x0][0x3b0] ;  /* 0x0000ec00ff100b82 */ /* 0x000ea20000000a00 */
[----:B------:R-:W-:-:S07]  /*07b0*/  @P0 IADD3 R7, PT, PT, R13, R0, RZ ;  /* 0x000000000d070210 */ /* 0x000fce0007ffe0ff */
[----:B------:R-:W3:Y:S01]  /*07c0*/  @P0 LDC.64 R4, c[0x0][0x3a8] ;  /* 0x0000ea00ff040b82 */ /* 0x000ee20000000a00 */
[----:B--2---:R-:W-:-:S05]  /*07d0*/  @P0 IMAD.WIDE R16, R7, 0x4, R16 ;  /* 0x0000000407100825 */ /* 0x004fca00078e0210 */
[----:B------:R-:W1:Y:S01]  /*07e0*/  @P0 LDG.E R6, desc[UR14][R16.64] ;  /* 0x0000000e10060981 */ /* 0x000e62000c1e1900 */
[----:B---3--:R-:W-:-:S05]  /*07f0*/  @P0 IMAD.WIDE R4, R7, 0x4, R4 ;  /* 0x0000000407040825 */ /* 0x008fca00078e0204 */
[----:B------:R-:W2:Y:S01]  /*0800*/  @P0 LDG.E R7, desc[UR14][R4.64] ;  /* 0x0000000e04070981 */ /* 0x000ea2000c1e1900 */
[----:B------:R-:W-:-:S04]  /*0810*/  LOP3.LUT R11, R11, 0x1, RZ, 0xc0, !PT ;  /* 0x000000010b0b7812 */ /* 0x000fc800078ec0ff */
[----:B------:R-:W-:-:S13]  /*0820*/  ISETP.NE.U32.AND P1, PT, R11, 0x1, PT ;  /* 0x000000010b00780c */ /* 0x000fda0003f25070 */
[----:B------:R-:W3:Y:S01]  /*0830*/  @!P1 LDC.64 R18, c[0x0][0x3b0] ;  /* 0x0000ec00ff129b82 */ /* 0x000ee20000000a00 */
[----:B-1----:R-:W-:-:S05]  /*0840*/  @P0 FADD R21, R15, R6 ;  /* 0x000000060f150221 */ /* 0x002fca0000000000 */
[----:B------:R4:W-:Y:S04]  /*0850*/  @P0 STG.E desc[UR14][R2.64], R21 ;  /* 0x0000001502000986 */ /* 0x0009e8000c10190e */
[----:B------:R-:W0:Y:S01]  /*0860*/  @P0 LDG.E R6, desc[UR14][R16.64+0x4] ;  /* 0x0000040e10060981 */ /* 0x000e22000c1e1900 */
[----:B------:R-:W-:-:S03]  /*0870*/  @P0 IADD3 R0, PT, PT, R0, 0x2, RZ ;  /* 0x0000000200000810 */ /* 0x000fc60007ffe0ff */
[----:B------:R-:W5:Y:S01]  /*0880*/  @P0 LDG.E R5, desc[UR14][R4.64+0x4] ;  /* 0x0000040e04050981 */ /* 0x000f62000c1e1900 */
[----:B------:R-:W-:Y:S02]  /*0890*/  @!P1 IADD3 R11, PT, PT, R13, R0, RZ ;  /* 0x000000000d0b9210 */ /* 0x000fe40007ffe0ff */
[----:B------:R-:W1:Y:S03]  /*08a0*/  @!P1 LDC.64 R12, c[0x0][0x3a8] ;  /* 0x0000ea00ff0c9b82 */ /* 0x000e660000000a00 */
[----:B---3--:R-:W-:-:S04]  /*08b0*/  @!P1 IMAD.WIDE R18, R11, 0x4, R18 ;  /* 0x000000040b129825 */ /* 0x008fc800078e0212 */
[----:B-1----:R-:W-:-:S04]  /*08c0*/  @!P1 IMAD.WIDE R12, R11, 0x4, R12 ;  /* 0x000000040b0c9825 */ /* 0x002fc800078e020c */
[----:B0-----:R-:W-:-:S05]  /*08d0*/  @P0 FADD R15, R21, R6 ;  /* 0x00000006150f0221 */ /* 0x001fca0000000000 */
[----:B------:R4:W-:Y:S04]  /*08e0*/  @P0 STG.E desc[UR14][R2.64], R15 ;  /* 0x0000000f02000986 */ /* 0x0009e8000c10190e */
[----:B------:R-:W3:Y:S04]  /*08f0*/  @!P1 LDG.E R18, desc[UR14][R18.64] ;  /* 0x0000000e12129981 */ /* 0x000ee8000c1e1900 */
[----:B------:R-:W4:Y:S01]  /*0900*/  @!P1 LDG.E R13, desc[UR14][R12.64] ;  /* 0x0000000e0c0d9981 */ /* 0x000f22000c1e1900 */
[----:B--2---:R-:W-:Y:S01]  /*0910*/  @P0 FFMA R0, R7, R7, R10 ;  /* 0x0000000707000223 */ /* 0x004fe2000000000a */
[----:B------:R-:W-:-:S03]  /*0920*/  @P0 FADD R7, R9, R7 ;  /* 0x0000000709070221 */ /* 0x000fc60000000000 */
[----:B-----5:R-:W-:Y:S01]  /*0930*/  @P0 FFMA R10, R5, R5, R0 ;  /* 0x00000005050a0223 */ /* 0x020fe20000000000 */
[----:B------:R-:W-:Y:S01]  /*0940*/  @P0 FADD R9, R7, R5 ;  /* 0x0000000507090221 */ /* 0x000fe20000000000 */
[----:B---3--:R-:W-:-:S05]  /*0950*/  @!P1 FADD R11, R18, R15 ;  /* 0x0000000f120b9221 */ /* 0x008fca0000000000 */
[----:B------:R2:W-:Y:S01]  /*0960*/  @!P1 STG.E desc[UR14][R2.64], R11 ;  /* 0x0000000b02009986 */ /* 0x0005e2000c10190e */
[----:B----4-:R-:W-:Y:S01]  /*0970*/  @!P1 FFMA R10, R13, R13, R10 ;  /* 0x0000000d0d0a9223 */ /* 0x010fe2000000000a */
[----:B------:R-:W-:-:S07]  /*0980*/  @!P1 FADD R9, R9, R13 ;  /* 0x0000000d09099221 */ /* 0x000fce0000000000 */
.L_x_68:
[----:B------:R-:W-:Y:S01]  /*0990*/  VIADD R0, R10, 0xf3000000 ;  /* 0xf30000000a007836 */ /* 0x000fe20000000000 */
[----:B012---:R0:W1:Y:S01]  /*09a0*/  MUFU.RSQ R3, R10 ;  /* 0x0000000a00037308 */ /* 0x0070620000001400 */
[----:B------:R-:W-:Y:S03]  /*09b0*/  BSSY.RECONVERGENT B0, `(.L_x_72) ;  /* 0x000000b000007945 */ /* 0x000fe60003800200 */
[----:B------:R-:W-:-:S13]  /*09c0*/  ISETP.GT.U32.AND P0, PT, R0, 0x727fffff, PT ;  /* 0x727fffff0000780c */ /* 0x000fda0003f04070 */
[----:B01----:R-:W-:Y:S05]  /*09d0*/  @!P0 BRA `(.L_x_73) ;  /* 0x0000000000108947 */ /* 0x003fea0003800000 */
[----:B------:R-:W-:Y:S02]  /*09e0*/  MOV R0, R10 ;  /* 0x0000000a00007202 */ /* 0x000fe40000000f00 */
[----:B------:R-:W-:-:S07]  /*09f0*/  MOV R7, 0xa10 ;  /* 0x00000a1000077802 */ /* 0x000fce0000000f00 */
[----:B------:R-:W-:Y:S05]  /*0a00*/  CALL.REL.NOINC `($__internal_6_$__cuda_sm20_sqrt_rn_f32_slowpath) ;  /* 0x0000001000247944 */ /* 0x000fea0003c00000 */
[----:B------:R-:W-:Y:S05]  /*0a10*/  BRA `(.L_x_74) ;  /* 0x0000000000107947 */ /* 0x000fea0003800000 */
.L_x_73:
[C---:B------:R-:W-:Y:S01]  /*0a20*/  FMUL.FTZ R5, R3.reuse, R10 ;  /* 0x0000000a03057220 */ /* 0x040fe20000410000 */
[----:B------:R-:W-:-:S03]  /*0a30*/  FMUL.FTZ R0, R3, 0.5 ;  /* 0x3f00000003007820 */ /* 0x000fc60000410000 */
[----:B------:R-:W-:-:S04]  /*0a40*/  FFMA R10, -R5, R5, R10 ;  /* 0x00000005050a7223 */ /* 0x000fc8000000010a */
[----:B------:R-:W-:-:S07]  /*0a50*/  FFMA R5, R10, R0, R5 ;  /* 0x000000000a057223 */ /* 0x000fce0000000005 */
.L_x_74:
[----:B------:R-:W-:Y:S05]  /*0a60*/  BSYNC.RECONVERGENT B0 ;  /* 0x0000000000007941 */ /* 0x000fea0003800200 */
.L_x_72:
[----:B------:R-:W0:Y:S01]  /*0a70*/  LDCU UR4, c[0x0][0x3b8] ;  /* 0x00007700ff0477ac */ /* 0x000e220008000800 */
[----:B------:R-:W-:Y:S01]  /*0a80*/  BSSY.RECONVERGENT B0, `(.L_x_75) ;  /* 0x000000f000007945 */ /* 0x000fe20003800200 */
[----:B0-----:R-:W-:-:S05]  /*0a90*/  I2FP.F32.S32 R4, UR4 ;  /* 0x0000000400047c45 */ /* 0x001fca0008201400 */
        /* <DEDUP_REMOVED lines=9> */
[----:B------:R-:W-:Y:S02]  /*0b30*/  MOV R3, R9 ;  /* 0x0000000900037202 */ /* 0x000fe40000000f00 */
[----:B------:R-:W-:-:S07]  /*0b40*/  MOV R2, 0xb60 ;  /* 0x00000b6000027802 */ /* 0x000fce0000000f00 */
[----:B------:R-:W-:Y:S05]  /*0b50*/  CALL.REL.NOINC `($__internal_7_$__cuda_sm3x_div_rn_noftz_f32_slowpath) ;  /* 0x00000010002c7944 */ /* 0x000fea0003c00000 */
[----:B------:R-:W-:-:S07]  /*0b60*/  MOV R7, R0 ;  /* 0x0000000000077202 */ /* 0x000fce0000000f00 */
.L_x_76:
[----:B------:R-:W-:Y:S05]  /*0b70*/  BSYNC.RECONVERGENT B0 ;  /* 0x0000000000007941 */ /* 0x000fea0003800200 */
.L_x_75:
[----:B------:R-:W0:Y:S01]  /*0b80*/  LDC.64 R2, c[0x0][0x380] ;  /* 0x0000e000ff027b82 */ /* 0x000e220000000a00 */
[----:B------:R-:W-:Y:S01]  /*0b90*/  IADD3 R0, PT, PT, R6, 0x1800000, RZ ;  /* 0x0180000006007810 */ /* 0x000fe20007ffe0ff */
[----:B------:R-:W-:Y:S03]  /*0ba0*/  BSSY.RECONVERGENT B0, `(.L_x_77) ;  /* 0x000000f000007945 */ /* 0x000fe60003800200 */
[----:B------:R-:W-:-:S04]  /*0bb0*/  LOP3.LUT R0, R0, 0x7f800000, RZ, 0xc0, !PT ;  /* 0x7f80000000007812 */ /* 0x000fc800078ec0ff */
[----:B------:R-:W-:Y:S01]  /*0bc0*/  ISETP.GT.U32.AND P0, PT, R0, 0x1ffffff, PT ;  /* 0x01ffffff0000780c */ /* 0x000fe20003f04070 */
[----:B0-----:R-:W-:-:S05]  /*0bd0*/  IMAD.WIDE R2, R8, 0x4, R2 ;  /* 0x0000000408027825 */ /* 0x001fca00078e0202 */
[----:B------:R0:W-:Y:S07]  /*0be0*/  STG.E desc[UR14][R2.64], R7 ;  /* 0x0000000702007986 */ /* 0x0001ee000c10190e */
[----:B------:R-:W-:Y:S05]  /*0bf0*/  @P0 BRA `(.L_x_78) ;  /* 0x0000000000140947 */ /* 0x000fea0003800000 */
[----:B------:R-:W-:Y:S02]  /*0c00*/  MOV R0, R6 ;  /* 0x0000000600007202 */ /* 0x000fe40000000f00 */
[----:B------:R-:W-:-:S07]  /*0c10*/  MOV R10, 0xc30 ;  /* 0x00000c30000a7802 */ /* 0x000fce0000000f00 */
[----:B0-----:R-:W-:Y:S05]  /*0c20*/  CALL.REL.NOINC `($__internal_5_$__cuda_sm20_rcp_rn_f32_slowpath) ;  /* 0x0000000800cc7944 */ /* 0x001fea0003c00000 */
[----:B------:R-:W-:Y:S01]  /*0c30*/  IMAD.MOV.U32 R7, RZ, RZ, R3 ;  /* 0x000000ffff077224 */ /* 0x000fe200078e0003 */
[----:B------:R-:W-:Y:S06]  /*0c40*/  BRA `(.L_x_79) ;  /* 0x0000000000107947 */ /* 0x000fec0003800000 */
.L_x_78:
[----:B0-----:R-:W0:Y:S02]  /*0c50*/  MUFU.RCP R7, R6 ;  /* 0x0000000600077308 */ /* 0x001e240000001000 */
[----:B0-----:R-:W-:-:S04]  /*0c60*/  FFMA R0, R6, R7, -1 ;  /* 0xbf80000006007423 */ /* 0x001fc80000000007 */
[----:B------:R-:W-:-:S04]  /*0c70*/  FADD.FTZ R0, -R0, -RZ ;  /* 0x800000ff00007221 */ /* 0x000fc80000010100 */
[----:B------:R-:W-:-:S07]  /*0c80*/  FFMA R7, R7, R0, R7 ;  /* 0x0000000007077223 */ /* 0x000fce0000000007 */
.L_x_79:
[----:B------:R-:W-:Y:S05]  /*0c90*/  BSYNC.RECONVERGENT B0 ;  /* 0x0000000000007941 */ /* 0x000fea0003800200 */
.L_x_77:
[----:B------:R-:W0:Y:S01]  /*0ca0*/  LDC.64 R2, c[0x0][0x388] ;  /* 0x0000e200ff027b82 */ /* 0x000e220000000a00 */
[----:B------:R-:W-:Y:S01]  /*0cb0*/  FMUL R6, R6, R6 ;  /* 0x0000000606067220 */ /* 0x000fe20000400000 */
[----:B------:R-:W-:Y:S03]  /*0cc0*/  BSSY.RECONVERGENT B0, `(.L_x_80) ;  /* 0x0000011000007945 */ /* 0x000fe60003800200 */
[----:B------:R-:W-:-:S05]  /*0cd0*/  FMUL R6, R6, R5 ;  /* 0x0000000506067220 */ /* 0x000fca0000400000 */
[----:B------:R-:W-:-:S04]  /*0ce0*/  IADD3 R0, PT, PT, R6, 0x1800000, RZ ;  /* 0x0180000006007810 */ /* 0x000fc80007ffe0ff */
        /* <DEDUP_REMOVED lines=8> */
[----:B------:R-:W-:Y:S01]  /*0d70*/  MOV R5, R3 ;  /* 0x0000000300057202 */ /* 0x000fe20000000f00 */
[----:B------:R-:W-:Y:S06]  /*0d80*/  BRA `(.L_x_82) ;  /* 0x0000000000107947 */ /* 0x000fec0003800000 */
.L_x_81:
[----:B------:R-:W1:Y:S02]  /*0d90*/  MUFU.RCP R5, R6 ;  /* 0x0000000600057308 */ /* 0x000e640000001000 */
[----:B-1----:R-:W-:-:S04]  /*0da0*/  FFMA R0, R6, R5, -1 ;  /* 0xbf80000006007423 */ /* 0x002fc80000000005 */
[----:B------:R-:W-:-:S04]  /*0db0*/  FADD.FTZ R0, -R0, -RZ ;  /* 0x800000ff00007221 */ /* 0x000fc80000010100 */
[----:B------:R-:W-:-:S07]  /*0dc0*/  FFMA R5, R5, R0, R5 ;  /* 0x0000000005057223 */ /* 0x000fce0000000005 */
.L_x_82:
[----:B------:R-:W-:Y:S05]  /*0dd0*/  BSYNC.RECONVERGENT B0 ;  /* 0x0000000000007941 */ /* 0x000fea0003800200 */
.L_x_80:
[----:B0-----:R-:W0:Y:S02]  /*0de0*/  LDC.64 R2, c[0x0][0x398] ;  /* 0x0000e600ff027b82 */ /* 0x001e240000000a00 */
[----:B0-----:R-:W-:-:S05]  /*0df0*/  IMAD.WIDE R2, R8, 0x4, R2 ;  /* 0x0000000408027825 */ /* 0x001fca00078e0202 */
[----:B------:R0:W-:Y:S01]  /*0e00*/  STG.E desc[UR14][R2.64], R5 ;  /* 0x0000000502007986 */ /* 0x0001e2000c10190e */
[----:B------:R-:W-:Y:S05]  /*0e10*/  @!P2 EXIT ;  /* 0x000000000000a94d */ /* 0x000fea0003800000 */
[----:B------:R-:W1:Y:S01]  /*0e20*/  LDCU UR12, c[0x0][0x3b8] ;  /* 0x00007700ff0c77ac */ /* 0x000e620008000800 */
[----:B------:R-:W-:Y:S01]  /*0e30*/  FMUL R9, R4, R9 ;  /* 0x0000000904097220 */ /* 0x000fe20000400000 */
[----:B------:R-:W-:Y:S01]  /*0e40*/  UMOV UR4, URZ ;  /* 0x000000ff00047c82 */ /* 0x000fe20008000000 */
[----:B-1----:R-:W-:Y:S02]  /*0e50*/  UISETP.GE.U32.AND UP0, UPT, UR12, 0x10, UPT ;  /* 0x000000100c00788c */ /* 0x002fe4000bf06070 */
[----:B------:R-:W-:Y:S01]  /*0e60*/  IMAD R8, R8, UR12, RZ ;  /* 0x0000000c08087c24 */ /* 0x000fe2000f8e02ff */
[----:B------:R-:W-:-:S06]  /*0e70*/  ULOP3.LUT UR13, UR12, 0xf, URZ, 0xc0, !UPT ;  /* 0x0000000f0c0d7892 */ /* 0x000fcc000f8ec0ff */
[----:B------:R-:W-:Y:S01]  /*0e80*/  ISETP.NE.AND P0, PT, RZ, UR13, PT ;  /* 0x0000000dff007c0c */ /* 0x000fe2000bf05270 */
[----:B------:R-:W-:-:S12]  /*0e90*/  BRA.U !UP0, `(.L_x_83) ;  /* 0x00000005080c7547 */ /* 0x000fd8000b800000 */
[----:B------:R-:W1:Y:S01]  /*0ea0*/  LDCU.64 UR8, c[0x0][0x3a8] ;  /* 0x00007500ff0877ac */ /* 0x000e620008000a00 */
[----:B------:R-:W-:Y:S01]  /*0eb0*/  MOV R0, R8 ;  /* 0x0000000800007202 */ /* 0x000fe20000000f00 */
[----:B------:R-:W2:Y:S01]  /*0ec0*/  LDCU.64 UR10, c[0x0][0x390] ;  /* 0x00007200ff0a77ac */ /* 0x000ea20008000a00 */
[----:B------:R-:W-:Y:S02]  /*0ed0*/  ULOP3.LUT UR4, UR12, 0x7ffffff0, URZ, 0xc0, !UPT ;  /* 0x7ffffff00c047892 */ /* 0x000fe4000f8ec0ff */
[----:B-1----:R-:W-:Y:S02]  /*0ee0*/  UIADD3 UR7, UP0, UPT, UR8, 0x20, URZ ;  /* 0x0000002008077890 */ /* 0x002fe4000ff1e0ff */
[----:B--2---:R-:W-:Y:S02]  /*0ef0*/  UIADD3 UR5, UP1, UPT, UR10, 0x20, URZ ;  /* 0x000000200a057890 */ /* 0x004fe4000ff3e0ff */
[----:B------:R-:W-:Y:S02]  /*0f00*/  UIADD3 UR10, UPT, UPT, -UR4, URZ, URZ ;  /* 0x000000ff040a7290 */ /* 0x000fe4000fffe1ff */
[----:B------:R-:W-:-:S02]  /*0f10*/  UIADD3.X UR8, UPT, UPT, URZ, UR9, URZ, UP0, !UPT ;  /* 0x00000009ff087290 */ /* 0x000fc400087fe4ff */
[----:B------:R-:W-:-:S12]  /*0f20*/  UIADD3.X UR6, UPT, UPT, URZ, UR11, URZ, UP1, !UPT ;  /* 0x0000000bff067290 */ /* 0x000fd80008ffe4ff */
.L_x_84:
[----:B0-----:R-:W-:Y:S01]  /*0f30*/  MOV R2, UR7 ;  /* 0x0000000700027c02 */ /* 0x001fe20008000f00 */
[----:B------:R-:W-:-:S04]  /*0f40*/  IMAD.U32 R3, RZ, RZ, UR8 ;  /* 0x00000008ff037e24 */ /* 0x000fc8000f8e00ff */
[----:B------:R-:W-:-:S05]  /*0f50*/  IMAD.WIDE R2, R0, 0x4, R2 ;  /* 0x0000000400027825 */ /* 0x000fca00078e0202 */
[----:B------:R-:W2:Y:S01]  /*0f60*/  LDG.E R6, desc[UR14][R2.64+-0x20] ;  /* 0xffffe00e02067981 */ /* 0x000ea2000c1e1900 */
[----:B----4-:R-:W-:Y:S02]  /*0f70*/  MOV R4, UR5 ;  /* 0x0000000500047c02 */ /* 0x010fe40008000f00 */
[----:B------:R-:W-:-:S03]  /*0f80*/  MOV R5, UR6 ;  /* 0x0000000600057c02 */ /* 0x000fc60008000f00 */
[----:B------:R-:W-:-:S04]  /*0f90*/  IMAD.WIDE R4, R0, 0x4, R4 ;  /* 0x0000000400047825 */ /* 0x000fc800078e0204 */
[----:B--2---:R-:W-:-:S05]  /*0fa0*/  FMUL R7, R9, R6 ;  /* 0x0000000609077220 */ /* 0x004fca0000400000 */
[----:B------:R0:W-:Y:S04]  /*0fb0*/  STG.E desc[UR14][R4.64+-0x20], R7 ;  /* 0xffffe00704007986 */ /* 0x0001e8000c10190e */
[----:B------:R-:W2:Y:S02]  /*0fc0*/  LDG.E R6, desc[UR14][R2.64+-0x1c] ;  /* 0xffffe40e02067981 */ /* 0x000ea4000c1e1900 */
[----:B--2---:R-:W-:-:S05]  /*0fd0*/  FMUL R11, R9, R6 ;  /* 0x00000006090b7220 */ /* 0x004fca0000400000 */
[----:B------:R1:W-:Y:S04]  /*0fe0*/  STG.E desc[UR14][R4.64+-0x1c], R11 ;  /* 0xffffe40b04007986 */ /* 0x0003e8000c10190e */
[----:B------:R-:W2:Y:S02]  /*0ff0*/  LDG.E R6, desc[UR14][R2.64+-0x18] ;  /* 0xffffe80e02067981 */ /* 0x000ea4000c1e1900 */
[----:B--2---:R-:W-:-:S05]  /*1000*/  FMUL R13, R9, R6 ;  /* 0x00000006090d7220 */ /* 0x004fca0000400000 */
[----:B------:R2:W-:Y:S04]  /*1010*/  STG.E desc[UR14][R4.64+-0x18], R13 ;  /* 0xffffe80d04007986 */ /* 0x0005e8000c10190e */
[----:B------:R-:W3:Y:S02]  /*1020*/  LDG.E R6, desc[UR14][R2.64+-0x14] ;  /* 0xffffec0e02067981 */ /* 0x000ee4000c1e1900 */
[----:B---3--:R-:W-:-:S05]  /*1030*/  FMUL R15, R9, R6 ;  /* 0x00000006090f7220 */ /* 0x008fca0000400000 */
[----:B------:R3:W-:Y:S04]  /*1040*/  STG.E desc[UR14][R4.64+-0x14], R15 ;  /* 0xffffec0f04007986 */ /* 0x0007e8000c10190e */
[----:B------:R-:W0:Y:S02]  /*1050*/  LDG.E R6, desc[UR14][R2.64+-0x10] ;  /* 0xfffff00e02067981 */ /* 0x000e24000c1e1900 */
[----:B0-----:R-:W-:-:S05]  /*1060*/  FMUL R7, R9, R6 ;  /* 0x0000000609077220 */ /* 0x001fca0000400000 */
[----:B------:R0:W-:Y:S04]  /*1070*/  STG.E desc[UR14][R4.64+-0x10], R7 ;  /* 0xfffff00704007986 */ /* 0x0001e8000c10190e */
[----:B------:R-:W1:Y:S02]  /*1080*/  LDG.E R6, desc[UR14][R2.64+-0xc] ;  /* 0xfffff40e02067981 */ /* 0x000e64000c1e1900 */
[----:B-1----:R-:W-:-:S05]  /*1090*/  FMUL R11, R9, R6 ;  /* 0x00000006090b7220 */ /* 0x002fca0000400000 */
        /* <DEDUP_REMOVED lines=28> */
[----:B------:R-:W3:Y:S01]  /*1260*/  LDG.E R6, desc[UR14][R2.64+0x1c] ;  /* 0x00001c0e02067981 */ /* 0x000ee2000c1e1900 */
[----:B------:R-:W-:Y:S01]  /*1270*/  UIADD3 UR10, UPT, UPT, UR10, 0x10, URZ ;  /* 0x000000100a0a7890 */ /* 0x000fe2000fffe0ff */
[----:B------:R-:W-:-:S03]  /*1280*/  IADD3 R0, PT, PT, R0, 0x10, RZ ;  /* 0x0000001000007810 */ /* 0x000fc60007ffe0ff */
[----:B------:R-:W-:Y:S01]  /*1290*/  UISETP.NE.AND UP0, UPT, UR10, URZ, UPT ;  /* 0x000000ff0a00728c */ /* 0x000fe2000bf05270 */
[----:B---3--:R-:W-:-:S05]  /*12a0*/  FMUL R15, R9, R6 ;  /* 0x00000006090f7220 */ /* 0x008fca0000400000 */
[----:B------:R4:W-:Y:S03]  /*12b0*/  STG.E desc[UR14][R4.64+0x1c], R15 ;  /* 0x00001c0f04007986 */ /* 0x0009e6000c10190e */
[----:B------:R-:W-:Y:S05]  /*12c0*/  BRA.U UP0, `(.L_x_84) ;  /* 0xfffffffd00187547 */ /* 0x000fea000b83ffff */
.L_x_83:
[----:B------:R-:W-:Y:S05]  /*12d0*/  @!P0 EXIT ;  /* 0x000000000000894d */ /* 0x000fea0003800000 */
[----:B------:R-:W-:Y:S02]  /*12e0*/  UISETP.GE.U32.AND UP0, UPT, UR13, 0x8, UPT ;  /* 0x000000080d00788c */ /* 0x000fe4000bf06070 */
[----:B------:R-:W-:-:S06]  /*12f0*/  ULOP3.LUT UR6, UR12, 0x7, URZ, 0xc0, !UPT ;  /* 0x000000070c067892 */ /* 0x000fcc000f8ec0ff */
[----:B------:R-:W-:Y:S01]  /*1300*/  ISETP.NE.AND P0, PT, RZ, UR6, PT ;  /* 0x00000006ff007c0c */ /* 0x000fe2000bf05270 */
[----:B------:R-:W-:-:S12]  /*1310*/  BRA.U !UP0, `(.L_x_85) ;  /* 0x0000000108787547 */ /* 0x000fd8000b800000 */
[----:B0-----:R-:W0:Y:S01]  /*1320*/  LDC.64 R2, c[0x0][0x3a8] ;  /* 0x0000ea00ff027b82 */ /* 0x001e220000000a00 */
[----:B----4-:R-:W-:-:S07]  /*1330*/  IADD3 R7, PT, PT, R8, UR4, RZ ;  /* 0x0000000408077c10 */ /* 0x010fce000fffe0ff */
[----:B------:R-:W1:Y:S01]  /*1340*/  LDC.64 R4, c[0x0][0x390] ;  /* 0x0000e400ff047b82 */ /* 0x000e620000000a00 */
[----:B0-----:R-:W-:-:S05]  /*1350*/  IMAD.WIDE R2, R7, 0x4, R2 ;  /* 0x0000000407027825 */ /* 0x001fca00078e0202 */
[----:B------:R-:W2:Y:S01]  /*1360*/  LDG.E R0, desc[UR14][R2.64] ;  /* 0x0000000e02007981 */ /* 0x000ea2000c1e1900 */
[----:B-1----:R-:W-:-:S04]  /*1370*/  IMAD.WIDE R4, R7, 0x4, R4 ;  /* 0x0000000407047825 */ /* 0x002fc800078e0204 */
        /* <DEDUP_REMOVED lines=22> */
[----:B---3--:R-:W-:-:S05]  /*14e0*/  FMUL R15, R9, R0 ;  /* 0x00000000090f7220 */ /* 0x008fca0000400000 */
[----:B------:R0:W-:Y:S06]  /*14f0*/  STG.E desc[UR14][R4.64+0x1c], R15 ;  /* 0x00001c0f04007986 */ /* 0x0001ec000c10190e */
.L_x_85:
        /* <DEDUP_REMOVED lines=19> */
[----:B------:R-:W2:Y:S01]  /*1630*/  LDG.E R0, desc[UR14][R2.64+0xc] ;  /* 0x00000c0e02007981 */ /* 0x000ea2000c1e1900 */
[----:B------:R-:W-:Y:S01]  /*1640*/  UIADD3 UR4, UPT, UPT, UR4, 0x4, URZ ;  /* 0x0000000404047890 */ /* 0x000fe2000fffe0ff */
[----:B--2---:R-:W-:-:S05]  /*1650*/  FMUL R15, R9, R0 ;  /* 0x00000000090f7220 */ /* 0x004fca0000400000 */
[----:B------:R1:W-:Y:S06]  /*1660*/  STG.E desc[UR14][R4.64+0xc], R15 ;  /* 0x00000c0f04007986 */ /* 0x0003ec000c10190e */
.L_x_86:
[----:B------:R-:W-:Y:S05]  /*1670*/  @!P0 EXIT ;  /* 0x000000000000894d */ /* 0x000fea0003800000 */
[----:B01--4-:R-:W0:Y:S01]  /*1680*/  LDC.64 R10, c[0x0][0x3a8] ;  /* 0x0000ea00ff0a7b82 */ /* 0x013e220000000a00 */
[----:B------:R-:W-:Y:S01]  /*1690*/  VIADD R13, R8, UR4 ;  /* 0x00000004080d7c36 */ /* 0x000fe20008000000 */
[----:B------:R-:W-:-:S06]  /*16a0*/  UIADD3 UR5, UPT, UPT, -UR5, URZ, URZ ;  /* 0x000000ff05057290 */ /* 0x000fcc000fffe1ff */
[----:B------:R-:W1:Y:S06]  /*16b0*/  LDC.64 R6, c[0x0][0x390] ;  /* 0x0000e400ff067b82 */ /* 0x000e6c0000000a00 */
.L_x_87:
[----:B0-----:R-:W-:-:S06]  /*16c0*/  IMAD.WIDE R4, R13, 0x4, R10 ;  /* 0x000000040d047825 */ /* 0x001fcc00078e020a */
[----:B--2---:R-:W2:Y:S01]  /*16d0*/  LDG.E R4, desc[UR14][R4.64] ;  /* 0x0000000e04047981 */ /* 0x004ea2000c1e1900 */
[C---:B-1----:R-:W-:Y:S01]  /*16e0*/  IMAD.WIDE R2, R13.reuse, 0x4, R6 ;  /* 0x000000040d027825 */ /* 0x042fe200078e0206 */
[----:B------:R-:W-:Y:S01]  /*16f0*/  UIADD3 UR5, UPT, UPT, UR5, 0x1, URZ ;  /* 0x0000000105057890 */ /* 0x000fe2000fffe0ff */
[----:B------:R-:W-:-:S03]  /*1700*/  IADD3 R13, PT, PT, R13, 0x1, RZ ;  /* 0x000000010d0d7810 */ /* 0x000fc60007ffe0ff */
[----:B------:R-:W-:Y:S01]  /*1710*/  UISETP.NE.AND UP0, UPT, UR5, URZ, UPT ;  /* 0x000000ff0500728c */ /* 0x000fe2000bf05270 */
[----:B--2---:R-:W-:-:S05]  /*1720*/  FMUL R15, R9, R4 ;  /* 0x00000004090f7220 */ /* 0x004fca0000400000 */
[----:B------:R2:W-:Y:S03]  /*1730*/  STG.E desc[UR14][R2.64], R15 ;  /* 0x0000000f02007986 */ /* 0x0005e6000c10190e */
[----:B------:R-:W-:Y:S05]  /*1740*/  BRA.U UP0, `(.L_x_87) ;  /* 0xfffffffd00dc7547 */ /* 0x000fea000b83ffff */
[----:B------:R-:W-:Y:S05]  /*1750*/  EXIT ;  /* 0x000000000000794d */ /* 0x000fea0003800000 */
        .weak           $__internal_5_$__cuda_sm20_rcp_rn_f32_slowpath
        .type           $__internal_5_$__cuda_sm20_rcp_rn_f32_slowpath,@function
        .size           $__internal_5_$__cuda_sm20_rcp_rn_f32_slowpath,($__internal_6_$__cuda_sm20_sqrt_rn_f32_slowpath - $__internal_5_$__cuda_sm20_rcp_rn_f32_slowpath)
$__internal_5_$__cuda_sm20_rcp_rn_f32_slowpath:
[----:B------:R-:W-:Y:S01]  /*1760*/  SHF.L.U32 R2, R0, 0x1, RZ ;  /* 0x0000000100027819 */ /* 0x000fe200000006ff */
[----:B------:R-:W-:Y:S03]  /*1770*/  BSSY.RECONVERGENT B1, `(.L_x_88) ;  /* 0x0000030000017945 */ /* 0x000fe60003800200 */
[----:B------:R-:W-:-:S04]  /*1780*/  SHF.R.U32.HI R11, RZ, 0x18, R2 ;  /* 0x00000018ff0b7819 */ /* 0x000fc80000011602 */
[----:B------:R-:W-:-:S13]  /*1790*/  ISETP.NE.U32.AND P0, PT, R11, RZ, PT ;  /* 0x000000ff0b00720c */ /* 0x000fda0003f05070 */
[----:B------:R-:W-:Y:S05]  /*17a0*/  @P0 BRA `(.L_x_89) ;  /* 0x0000000000280947 */ /* 0x000fea0003800000 */
[----:B------:R-:W-:-:S04]  /*17b0*/  SHF.L.U32 R2, R0, 0x1, RZ ;  /* 0x0000000100027819 */ /* 0x000fc800000006ff */
        /* <DEDUP_REMOVED lines=9> */
.L_x_89:
[----:B------:R-:W-:-:S04]  /*1850*/  IADD3 R13, PT, PT, R11, -0xfd, RZ ;  /* 0xffffff030b0d7810 */ /* 0x000fc80007ffe0ff */
[----:B------:R-:W-:-:S13]  /*1860*/  ISETP.GT.U32.AND P0, PT, R13, 0x1, PT ;  /* 0x000000010d00780c */ /* 0x000fda0003f04070 */
[----:B------:R-:W-:Y:S05]  /*1870*/  @P0 BRA `(.L_x_91) ;  /* 0x0000000000780947 */ /* 0x000fea0003800000 */
[----:B------:R-:W-:Y:S01]  /*1880*/  LOP3.LUT R2, R0, 0x7fffff, RZ, 0xc0, !PT ;  /* 0x007fffff00027812 */ /* 0x000fe200078ec0ff */
[----:B------:R-:W-:-:S03]  /*1890*/  HFMA2 R14, -RZ, RZ, 0, 1.78813934326171875e-07 ;  /* 0x00000003ff0e7431 */ /* 0x000fc600000001ff */
[----:B------:R-:W-:-:S04]  /*18a0*/  LOP3.LUT R2, R2, 0x3f800000, RZ, 0xfc, !PT ;  /* 0x3f80000002027812 */ /* 0x000fc800078efcff */
[----:B------:R-:W0:Y:S01]  /*18b0*/  MUFU.RCP R3, R2 ;  /* 0x0000000200037308 */ /* 0x000e220000001000 */
[----:B------:R-:W-:Y:S01]  /*18c0*/  SHF.L.U32 R14, R14, R13, RZ ;  /* 0x0000000d0e0e7219 */ /* 0x000fe200000006ff */
        /* <DEDUP_REMOVED lines=18> */
[----:B------:R-:W-:Y:S02]  /*19f0*/  ISETP.GE.AND P0, PT, R2, RZ, PT ;  /* 0x000000ff0200720c */ /* 0x000fe40003f06270 */
[----:B------:R-:W-:-:S04]  /*1a00*/  IADD3 R2, PT, PT, R11, -0xfc, RZ ;  /* 0xffffff040b027810 */ /* 0x000fc80007ffe0ff */
[----:B------:R-:W-:-:S07]  /*1a10*/  SHF.R.U32.HI R3, RZ, R2, R3 ;  /* 0x00000002ff037219 */ /* 0x000fce0000011603 */
[----:B------:R-:W-:-:S04]  /*1a20*/  @!P0 IADD3 R3, PT, PT, R3, 0x1, RZ ;  /* 0x0000000103038810 */ /* 0x000fc80007ffe0ff */
[----:B------:R-:W-:-:S04]  /*1a30*/  @!P1 SHF.L.U32 R3, R3, 0x1, RZ ;  /* 0x0000000103039819 */ /* 0x000fc800000006ff */
[----:B------:R-:W-:Y:S01]  /*1a40*/  LOP3.LUT R3, R3, 0x80000000, R0, 0xf8, !PT ;  /* 0x8000000003037812 */ /* 0x000fe200078ef800 */
[----:B------:R-:W-:Y:S06]  /*1a50*/  BRA `(.L_x_90) ;  /* 0x0000000000047947 */ /* 0x000fec0003800000 */
.L_x_91:
[----:B------:R0:W1:Y:S02]  /*1a60*/  MUFU.RCP R3, R0 ;  /* 0x0000000000037308 */ /* 0x0000640000001000 */
.L_x_90:
[----:B------:R-:W-:Y:S05]  /*1a70*/  BSYNC.RECONVERGENT B1 ;  /* 0x0000000000017941 */ /* 0x000fea0003800200 */
.L_x_88:
[----:B------:R-:W-:-:S04]  /*1a80*/  MOV R11, 0x0 ;  /* 0x00000000000b7802 */ /* 0x000fc80000000f00 */
[----:B01----:R-:W-:Y:S05]  /*1a90*/  RET.REL.NODEC R10 `(_Z16preComputeKernelPfS_S_S_S_PKfS1_i) ;  /* 0xffffffe40a587950 */ /* 0x003fea0003c3ffff */
        .weak           $__internal_6_$__cuda_sm20_sqrt_rn_f32_slowpath
        .type           $__internal_6_$__cuda_sm20_sqrt_rn_f32_slowpath,@function
        .size           $__internal_6_$__cuda_sm20_sqrt_rn_f32_slowpath,($__internal_7_$__cuda_sm3x_div_rn_noftz_f32_slowpath - $__internal_6_$__cuda_sm20_sqrt_rn_f32_slowpath)
$__internal_6_$__cuda_sm20_sqrt_rn_f32_slowpath:
[----:B------:R-:W-:-:S13]  /*1aa0*/  LOP3.LUT P0, RZ, R0, 0x7fffffff, RZ, 0xc0, !PT ;  /* 0x7fffffff00ff7812 */ /* 0x000fda000780c0ff */
[----:B------:R-:W-:Y:S01]  /*1ab0*/  @!P0 IMAD.MOV.U32 R2, RZ, RZ, R0 ;  /* 0x000000ffff028224 */ /* 0x000fe200078e0000 */
[----:B------:R-:W-:Y:S06]  /*1ac0*/  @!P0 BRA `(.L_x_92) ;  /* 0x0000000000408947 */ /* 0x000fec0003800000 */
[----:B------:R-:W-:-:S13]  /*1ad0*/  FSETP.GEU.FTZ.AND P0, PT, R0, RZ, PT ;  /* 0x000000ff0000720b */ /* 0x000fda0003f1e000 */
[----:B------:R-:W-:Y:S01]  /*1ae0*/  @!P0 MOV R2, 0x7fffffff ;  /* 0x7fffffff00028802 */ /* 0x000fe20000000f00 */
[----:B------:R-:W-:Y:S06]  /*1af0*/  @!P0 BRA `(.L_x_92) ;  /* 0x0000000000348947 */ /* 0x000fec0003800000 */
[----:B------:R-:W-:-:S13]  /*1b00*/  FSETP.GTU.FTZ.AND P0, PT, |R0|, +INF , PT ;  /* 0x7f8000000000780b */ /* 0x000fda0003f1c200 */
[----:B------:R-:W-:Y:S01]  /*1b10*/  @P0 FADD.FTZ R2, R0, 1 ;  /* 0x3f80000000020421 */ /* 0x000fe20000010000 */
[----:B------:R-:W-:Y:S06]  /*1b20*/  @P0 BRA `(.L_x_92) ;  /* 0x0000000000280947 */ /* 0x000fec0003800000 */
[----:B------:R-:W-:-:S13]  /*1b30*/  FSETP.NEU.FTZ.AND P0, PT, |R0|, +INF , PT ;  /* 0x7f8000000000780b */ /* 0x000fda0003f1d200 */
[----:B------:R-:W-:-:S04]  /*1b40*/  @P0 FFMA R3, R0, 1.84467440737095516160e+19, RZ ;  /* 0x5f80000000030823 */ /* 0x000fc800000000ff */
[----:B------:R-:W0:Y:S02]  /*1b50*/  @P0 MUFU.RSQ R2, R3 ;  /* 0x0000000300020308 */ /* 0x000e240000001400 */
[----:B0-----:R-:W-:Y:S01]  /*1b60*/  @P0 FMUL.FTZ R4, R3, R2 ;  /* 0x0000000203040220 */ /* 0x001fe20000410000 */
[----:B------:R-:W-:Y:S01]  /*1b70*/  @P0 FMUL.FTZ R6, R2, 0.5 ;  /* 0x3f00000002060820 */ /* 0x000fe20000410000 */
[----:B------:R-:W-:Y:S02]  /*1b80*/  @!P0 MOV R2, R0 ;  /* 0x0000000000028202 */ /* 0x000fe40000000f00 */
[----:B------:R-:W-:-:S04]  /*1b90*/  @P0 FADD.FTZ R5, -R4, -RZ ;  /* 0x800000ff04050221 */ /* 0x000fc80000010100 */
[----:B------:R-:W-:-:S04]  /*1ba0*/  @P0 FFMA R5, R4, R5, R3 ;  /* 0x0000000504050223 */ /* 0x000fc80000000003 */
[----:B------:R-:W-:-:S04]  /*1bb0*/  @P0 FFMA R5, R5, R6, R4 ;  /* 0x0000000605050223 */ /* 0x000fc80000000004 */
[----:B------:R-:W-:-:S07]  /*1bc0*/  @P0 FMUL.FTZ R2, R5, 2.3283064365386962891e-10 ;  /* 0x2f80000005020820 */ /* 0x000fce0000410000 */
.L_x_92:
[----:B------:R-:W-:Y:S01]  /*1bd0*/  HFMA2 R3, -RZ, RZ, 0, 0 ;  /* 0x00000000ff037431 */ /* 0x000fe200000001ff */
[----:B------:R-:W-:Y:S02]  /*1be0*/  MOV R5, R2 ;  /* 0x0000000200057202 */ /* 0x000fe40000000f00 */
[----:B------:R-:W-:-:S04]  /*1bf0*/  MOV R2, R7 ;  /* 0x0000000700027202 */ /* 0x000fc80000000f00 */
[----:B------:R-:W-:Y:S05]  /*1c00*/  RET.REL.NODEC R2 `(_Z16preComputeKernelPfS_S_S_S_PKfS1_i) ;  /* 0xffffffe002fc7950 */ /* 0x000fea0003c3ffff */
        .weak           $__internal_7_$__cuda_sm3x_div_rn_noftz_f32_slowpath
        .type           $__internal_7_$__cuda_sm3x_div_rn_noftz_f32_slowpath,@function
        .size           $__internal_7_$__cuda_sm3x_div_rn_noftz_f32_slowpath,(.L_x_112 - $__internal_7_$__cuda_sm3x_div_rn_noftz_f32_slowpath)
$__internal_7_$__cuda_sm3x_div_rn_noftz_f32_slowpath:
[----:B------:R-:W-:Y:S01]  /*1c10*/  SHF.R.U32.HI R7, RZ, 0x17, R6 ;  /* 0x00000017ff077819 */ /* 0x000fe20000011606 */
[----:B------:R-:W-:Y:S01]  /*1c20*/  BSSY.RECONVERGENT B1, `(.L_x_93) ;  /* 0x0000064000017945 */ /* 0x000fe20003800200 */
[----:B------:R-:W-:Y:S02]  /*1c30*/  SHF.R.U32.HI R0, RZ, 0x17, R3 ;  /* 0x00000017ff007819 */ /* 0x000fe40000011603 */
[----:B------:R-:W-:Y:S02]  /*1c40*/  LOP3.LUT R17, R7, 0xff, RZ, 0xc0, !PT ;  /* 0x000000ff07117812 */ /* 0x000fe400078ec0ff */
[----:B------:R-:W-:Y:S02]  /*1c50*/  LOP3.LUT R14, R0, 0xff, RZ, 0xc0, !PT ;  /* 0x000000ff000e7812 */ /* 0x000fe400078ec0ff */
[----:B------:R-:W-:Y:S01]  /*1c60*/  MOV R10, R6 ;  /* 0x00000006000a7202 */ /* 0x000fe20000000f00 */
[----:B------:R-:W-:Y:S01]  /*1c70*/  VIADD R12, R17, 0xffffffff ;  /* 0xffffffff110c7836 */ /* 0x000fe20000000000 */
[----:B------:R-:W-:-:S04]  /*1c80*/  IADD3 R11, PT, PT, R14, -0x1, RZ ;  /* 0xffffffff0e0b7810 */ /* 0x000fc80007ffe0ff */
[----:B------:R-:W-:-:S04]  /*1c90*/  ISETP.GT.U32.AND P0, PT, R12, 0xfd, PT ;  /* 0x000000fd0c00780c */ /* 0x000fc80003f04070 */
[----:B------:R-:W-:-:S13]  /*1ca0*/  ISETP.GT.U32.OR P0, PT, R11, 0xfd, P0 ;  /* 0x000000fd0b00780c */ /* 0x000fda0000704470 */
[----:B------:R-:W-:Y:S01]  /*1cb0*/  @!P0 MOV R7, RZ ;  /* 0x000000ff00078202 */ /* 0x000fe20000000f00 */
[----:B------:R-:W-:Y:S06]  /*1cc0*/  @!P0 BRA `(.L_x_94) ;  /* 0x0000000000608947 */ /* 0x000fec0003800000 */
[----:B------:R-:W-:Y:S02]  /*1cd0*/  FSETP.GTU.FTZ.AND P0, PT, |R3|, +INF , PT ;  /* 0x7f8000000300780b */ /* 0x000fe40003f1c200 */
[----:B------:R-:W-:Y:S02]  /*1ce0*/  FSETP.GTU.FTZ.AND P1, PT, |R6|, +INF , PT ;  /* 0x7f8000000600780b */ /* 0x000fe40003f3c200 */
[----:B------:R-:W-:Y:S02]  /*1cf0*/  MOV R0, R6 ;  /* 0x0000000600007202 */ /* 0x000fe40000000f00 */
        /* <DEDUP_REMOVED lines=16> */
[----:B------:R-:W-:Y:S01]  /*1e00*/  @P0 MOV R7, RZ ;  /* 0x000000ff00070202 */ /* 0x000fe20000000f00 */
[----:B------:R-:W-:Y:S02]  /*1e10*/  @!P0 IMAD.MOV.U32 R7, RZ, RZ, -0x40 ;  /* 0xffffffc0ff078424 */ /* 0x000fe400078e00ff */
[----:B------:R-:W-:Y:S01]  /*1e20*/  @!P0 FFMA R3, R3, 1.84467440737095516160e+19, RZ ;  /* 0x5f80000003038823 */ /* 0x000fe200000000ff */
[----:B------:R-:W-:Y:S02]  /*1e30*/  @!P1 FFMA R10, R0, 1.84467440737095516160e+19, RZ ;  /* 0x5f800000000a9823 */ /* 0x000fe400000000ff */
[----:B------:R-:W-:-:S07]  /*1e40*/  @!P1 IADD3 R7, PT, PT, R7, 0x40, RZ ;  /* 0x0000004007079810 */ /* 0x000fce0007ffe0ff */
.L_x_94:
[----:B------:R-:W-:Y:S01]  /*1e50*/  LEA R11, R17, 0xc0800000, 0x17 ;  /* 0xc0800000110b7811 */ /* 0x000fe200078eb8ff */
[----:B------:R-:W-:Y:S03]  /*1e60*/  BSSY.RECONVERGENT B2, `(.L_x_99) ;  /* 0x0000036000027945 */ /* 0x000fe60003800200 */
[----:B------:R-:W-:Y:S02]  /*1e70*/  IADD3 R11, PT, PT, -R11, R10, RZ ;  /* 0x0000000a0b0b7210 */ /* 0x000fe40007ffe1ff */
[----:B------:R-:W-:Y:S02]  /*1e80*/  IADD3 R10, PT, PT, R14, -0x7f, RZ ;  /* 0xffffff810e0a7810 */ /* 0x000fe40007ffe0ff */
[----:B------:R-:W0:Y:S01]  /*1e90*/  MUFU.RCP R12, R11 ;  /* 0x0000000b000c7308 */ /* 0x000e220000001000 */
[----:B------:R-:W-:Y:S02]  /*1ea0*/  FADD.FTZ R13, -R11, -RZ ;  /* 0x800000ff0b0d7221 */ /* 0x000fe40000010100 */
[C---:B------:R-:W-:Y:S01]  /*1eb0*/  IMAD R0, R10.reuse, -0x800000, R3 ;  /* 0xff8000000a007824 */ /* 0x040fe200078e0203 */
[----:B------:R-:W-:-:S04]  /*1ec0*/  IADD3 R10, PT, PT, R10, 0x7f, -R17 ;  /* 0x0000007f0a0a7810 */ /* 0x000fc80007ffe811 */
[----:B------:R-:W-:Y:S01]  /*1ed0*/  IADD3 R10, PT, PT, R10, R7, RZ ;  /* 0x000000070a0a7210 */ /* 0x000fe20007ffe0ff */
        /* <DEDUP_REMOVED lines=8> */
[----:B------:R-:W-:-:S04]  /*1f60*/  LOP3.LUT R3, R3, 0xff, RZ, 0xc0, !PT ;  /* 0x000000ff03037812 */ /* 0x000fc800078ec0ff */
[----:B------:R-:W-:-:S05]  /*1f70*/  IADD3 R11, PT, PT, R3, R10, RZ ;  /* 0x0000000a030b7210 */ /* 0x000fca0007ffe0ff */
        /* <DEDUP_REMOVED lines=16> */
[----:B------:R-:W-:Y:S02]  /*2080*/  IADD3 R12, PT, PT, R11, 0x20, RZ ;  /* 0x000000200b0c7810 */ /* 0x000fe40007ffe0ff */
[----:B------:R-:W-:-:S02]  /*2090*/  LOP3.LUT R7, R7, 0x800000, RZ, 0xfc, !PT ;  /* 0x0080000007077812 */ /* 0x000fc400078efcff */
[----:B------:R-:W-:Y:S02]  /*20a0*/  IADD3 R11, PT, PT, -R11, RZ, RZ ;  /* 0x000000ff0b0b7210 */ /* 0x000fe40007ffe1ff */
[----:B------:R-:W-:Y:S02]  /*20b0*/  SHF.L.U32 R12, R7, R12, RZ ;  /* 0x0000000c070c7219 */ /* 0x000fe400000006ff */
[----:B------:R-:W-:Y:S02]  /*20c0*/  FSETP.NEU.FTZ.AND P0, PT, R3, R10, PT ;  /* 0x0000000a0300720b */ /* 0x000fe40003f1d000 */
[----:B------:R-:W-:Y:S02]  /*20d0*/  SEL R10, R11, RZ, P3 ;  /* 0x000000ff0b0a7207 */ /* 0x000fe40001800000 */
[----:B------:R-:W-:Y:S02]  /*20e0*/  ISETP.NE.AND P1, PT, R12, RZ, P1 ;  /* 0x000000ff0c00720c */ /* 0x000fe40000f25270 */
[----:B------:R-:W-:-:S02]  /*20f0*/  SHF.R.U32.HI R10, RZ, R10, R7 ;  /* 0x0000000aff0a7219 */ /* 0x000fc40000011607 */
[----:B------:R-:W-:Y:S02]  /*2100*/  PLOP3.LUT P0, PT, P0, P1, PT, 0xf8, 0x8f ;  /* 0x00000000008f781c */ /* 0x000fe40000703f70 */
[----:B------:R-:W-:Y:S02]  /*2110*/  SHF.R.U32.HI R12, RZ, 0x1, R10 ;  /* 0x00000001ff0c7819 */ /* 0x000fe4000001160a */
[----:B------:R-:W-:-:S04]  /*2120*/  SEL R3, RZ, 0x1, !P0 ;  /* 0x00000001ff037807 */ /* 0x000fc80004000000 */
[----:B------:R-:W-:-:S04]  /*2130*/  LOP3.LUT R3, R3, 0x1, R12, 0xf8, !PT ;  /* 0x0000000103037812 */ /* 0x000fc800078ef80c */
[----:B------:R-:W-:-:S04]  /*2140*/  LOP3.LUT R3, R3, R10, RZ, 0xc0, !PT ;  /* 0x0000000a03037212 */ /* 0x000fc800078ec0ff */
[----:B------:R-:W-:-:S04]  /*2150*/  IADD3 R3, PT, PT, R12, R3, RZ ;  /* 0x000000030c037210 */ /* 0x000fc80007ffe0ff */
[----:B------:R-:W-:Y:S01]  /*2160*/  LOP3.LUT R0, R3, R0, RZ, 0xfc, !PT ;  /* 0x0000000003007212 */ /* 0x000fe200078efcff */
[----:B------:R-:W-:Y:S06]  /*2170*/  BRA `(.L_x_102) ;  /* 0x0000000000107947 */ /* 0x000fec0003800000 */
.L_x_101:
[----:B------:R-:W-:-:S04]  /*2180*/  LOP3.LUT R0, R0, 0x80000000, RZ, 0xc0, !PT ;  /* 0x8000000000007812 */ /* 0x000fc800078ec0ff */
[----:B------:R-:W-:Y:S01]  /*2190*/  LOP3.LUT R0, R0, 0x7f800000, RZ, 0xfc, !PT ;  /* 0x7f80000000007812 */ /* 0x000fe200078efcff */
[----:B------:R-:W-:Y:S06]  /*21a0*/  BRA `(.L_x_102) ;  /* 0x0000000000047947 */ /* 0x000fec0003800000 */
.L_x_100:
[----:B------:R-:W-:-:S07]  /*21b0*/  LEA R0, R10, R0, 0x17 ;  /* 0x000000000a007211 */ /* 0x000fce00078eb8ff */
.L_x_102:
[----:B------:R-:W-:Y:S05]  /*21c0*/  BSYNC.RECONVERGENT B2 ;  /* 0x0000000000027941 */ /* 0x000fea0003800200 */
.L_x_99:
[----:B------:R-:W-:Y:S05]  /*21d0*/  BRA `(.L_x_103) ;  /* 0x0000000000207947 */ /* 0x000fea0003800000 */
.L_x_98:
[----:B------:R-:W-:-:S04]  /*21e0*/  LOP3.LUT R0, R10, 0x80000000, R3, 0x48, !PT ;  /* 0x800000000a007812 */ /* 0x000fc800078e4803 */
[----:B------:R-:W-:Y:S01]  /*21f0*/  LOP3.LUT R0, R0, 0x7f800000, RZ, 0xfc, !PT ;  /* 0x7f80000000007812 */ /* 0x000fe200078efcff */
[----:B------:R-:W-:Y:S06]  /*2200*/  BRA `(.L_x_103) ;  /* 0x0000000000147947 */ /* 0x000fec0003800000 */
.L_x_97:
[----:B------:R-:W-:Y:S01]  /*2210*/  LOP3.LUT R0, R10, 0x80000000, R3, 0x48, !PT ;  /* 0x800000000a007812 */ /* 0x000fe200078e4803 */
[----:B------:R-:W-:Y:S06]  /*2220*/  BRA `(.L_x_103) ;  /* 0x00000000000c7947 */ /* 0x000fec0003800000 */
.L_x_96:
[----:B------:R-:W0:Y:S01]  /*2230*/  MUFU.RSQ R0, -QNAN ;  /* 0xffc0000000007908 */ /* 0x000e220000001400 */
[----:B------:R-:W-:Y:S05]  /*2240*/  BRA `(.L_x_103) ;  /* 0x0000000000047947 */ /* 0x000fea0003800000 */
.L_x_95:
[----:B------:R-:W-:-:S07]  /*2250*/  FADD.FTZ R0, R3, R0 ;  /* 0x0000000003007221 */ /* 0x000fce0000010000 */
.L_x_103:
[----:B------:R-:W-:Y:S05]  /*2260*/  BSYNC.RECONVERGENT B1 ;  /* 0x0000000000017941 */ /* 0x000fea0003800200 */
.L_x_93:
[----:B------:R-:W-:-:S04]  /*2270*/  HFMA2 R3, -RZ, RZ, 0, 0 ;  /* 0x00000000ff037431 */ /* 0x000fc800000001ff */
[----:B0-----:R-:W-:Y:S05]  /*2280*/  RET.REL.NODEC R2 `(_Z16preComputeKernelPfS_S_S_S_PKfS1_i) ;  /* 0xffffffdc025c7950 */ /* 0x001fea0003c3ffff */
.L_x_104:
        /* <DEDUP_REMOVED lines=15> */
.L_x_112:


//--------------------- .nv.shared.reserved.0     --------------------------
	.section	.nv.shared.reserved.0,"aw",@nobits
	.weak		__nv_reservedSMEM_offset_0_alias
	.size		__nv_reservedSMEM_offset_0_alias, 0, 64
	.other		__nv_reservedSMEM_offset_0_alias,@"STO_CUDA_RESERVED_SHARED STV_DEFAULT"
__nv_reservedSMEM_offset_0_alias:
	.zero		0
	.zero		64


//--------------------- .nv.constant0._Z13softmaxKernelPfif --------------------------
	.section	.nv.constant0._Z13softmaxKernelPfif,"a",@progbits
	.sectionflags	@""
	.align	4
.nv.constant0._Z13softmaxKernelPfif:
	.zero		912


//--------------------- .nv.constant0._Z14getGradsKernelPfS_S_ffffffffi --------------------------
	.section	.nv.constant0._Z14getGradsKernelPfS_S_ffffffffi,"a",@progbits
	.sectionflags	@""
	.align	4
.nv.constant0._Z14getGradsKernelPfS_S_ffffffffi:
	.zero		956


//--------------------- .nv.constant0._Z6vecMulPfS_S_i --------------------------
	.section	.nv.constant0._Z6vecMulPfS_S_i,"a",@progbits
	.sectionflags	@""
	.align	4
.nv.constant0._Z6vecMulPfS_S_i:
	.zero		924


//--------------------- .nv.constant0._Z16activationKernelPKfPfi --------------------------
	.section	.nv.constant0._Z16activationKernelPKfPfi,"a",@progbits
	.sectionflags	@""
	.align	4
.nv.constant0._Z16activationKernelPKfPfi:
	.zero		916


//--------------------- .nv.constant0._Z18getdYdLogitsKerneliPfS_S_iii --------------------------
	.section	.nv.constant0._Z18getdYdLogitsKerneliPfS_S_iii,"a",@progbits
	.sectionflags	@""
	.align	4
.nv.constant0._Z18getdYdLogitsKerneliPfS_S_iii:
	.zero		940


//--------------------- .nv.constant0._Z18getdYCurrentKerneliPfS_S_PKfS1_S1_S1_S1_iiiiii --------------------------
	.section	.nv.constant0._Z18getdYCurrentKerneliPfS_S_PKfS1_S1_S1_S1_iiiiii,"a",@progbits
	.sectionflags	@""
	.align	4
.nv.constant0._Z18getdYCurrentKerneliPfS_S_PKfS1_S1_S1_S1_iiiiii:
	.zero		992


//--------------------- .nv.constant0._Z19computeHHVal4KernelPfPKfS1_S1_S1_i --------------------------
	.section	.nv.constant0._Z19computeHHVal4KernelPfPKfS1_S1_S1_i,"a",@progbits
	.sectionflags	@""
	.align	4
.nv.constant0._Z19computeHHVal4KernelPfPKfS1_S1_S1_i:
	.zero		940


//--------------------- .nv.constant0._Z28computeActivationGradsKernelPfPKfi --------------------------
	.section	.nv.constant0._Z28computeActivationGradsKernelPfPKfi,"a",@progbits
	.sectionflags	@""
	.align	4
.nv.constant0._Z28computeActivationGradsKernelPfPKfi:
	.zero		916


//--------------------- .nv.constant0._Z11getdLKerneliPfS_ii --------------------------
	.section	.nv.constant0._Z11getdLKerneliPfS_ii,"a",@progbits
	.sectionflags	@""
	.align	4
.nv.constant0._Z11getdLKerneliPfS_ii:
	.zero		928


//--------------------- .nv.constant0._Z11getdRKerneliPfS_PKfS1_S1_S1_S1_S1_S1_S1_iiiii --------------------------
	.section	.nv.constant0._Z11getdRKerneliPfS_PKfS1_S1_S1_S1_S1_S1_S1_iiiii,"a",@progbits
	.sectionflags	@""
	.align	4
.nv.constant0._Z11getdRKerneliPfS_PKfS1_S1_S1_S1_S1_S1_S1_iiiii:
	.zero		1004


//--------------------- .nv.constant0._Z16preComputeKernelPfS_S_S_S_PKfS1_i --------------------------
	.section	.nv.constant0._Z16preComputeKernelPfS_S_S_S_PKfS1_i,"a",@progbits
	.sectionflags	@""
	.align	4
.nv.constant0._Z16preComputeKernelPfS_S_S_S_PKfS1_i:
	.zero		956


//--------------------- SYMBOLS --------------------------

	.type		.nv.reservedSmem.offset0,@object
	.size		.nv.reservedSmem.offset0,0x4
